// auto-generated by cutlass_sweep.gemm — config: {"arch": "sm_100", "cluster_m": 2, "cluster_n": 4, "dtype": "bf16", "dtype_b": "bf16", "layout": "nt", "stages": 0, "tile_k": 32, "tile_m": 256, "tile_n": 64}
#include "cutlass/cutlass.h"
#include "cutlass/gemm/collective/collective_builder.hpp"
#include "cutlass/gemm/device/gemm_universal_adapter.h"
#include "cutlass/gemm/kernel/gemm_universal.hpp"
#include "cutlass/epilogue/collective/collective_builder.hpp"

using ElemA = cutlass::bfloat16_t;
using ElemB = cutlass::bfloat16_t;
using ElemCD = cutlass::bfloat16_t;
using Acc  = float;
using TileShape    = cute::Shape<cute::_256, cute::_64, cute::_32>;
using ClusterShape = cute::Shape<cute::_2, cute::_4, cute::_1>;

using CollectiveEpilogue = typename cutlass::epilogue::collective::CollectiveBuilder<
    cutlass::arch::Sm100, cutlass::arch::OpClassTensorOp,
    TileShape, ClusterShape,
    cutlass::epilogue::collective::EpilogueTileAuto,
    Acc, Acc,
    ElemCD, cutlass::layout::RowMajor, 128 / cutlass::sizeof_bits<ElemCD>::value,
    ElemCD, cutlass::layout::RowMajor, 128 / cutlass::sizeof_bits<ElemCD>::value,
    cutlass::epilogue::collective::EpilogueScheduleAuto
  >::CollectiveOp;

using CollectiveMainloop = typename cutlass::gemm::collective::CollectiveBuilder<
    cutlass::arch::Sm100, cutlass::arch::OpClassTensorOp,
    ElemA, cutlass::layout::RowMajor, 128 / cutlass::sizeof_bits<ElemA>::value,
    ElemB, cutlass::layout::ColumnMajor, 128 / cutlass::sizeof_bits<ElemB>::value,
    Acc,
    TileShape, ClusterShape,
    cutlass::gemm::collective::StageCountAutoCarveout<static_cast<int>(sizeof(typename CollectiveEpilogue::SharedStorage))>,
    cutlass::gemm::collective::KernelScheduleAuto
  >::CollectiveOp;

using GemmKernel = cutlass::gemm::kernel::GemmUniversal<
    cute::Shape<int,int,int,int>,
    CollectiveMainloop,
    CollectiveEpilogue
>;
using Gemm = cutlass::gemm::device::GemmUniversalAdapter<GemmKernel>;

// Force the device kernel symbol into the cubin without needing a host main.
auto* _anchor = &cutlass::device_kernel<GemmKernel>;


// ===== COMPILED SASS (sm_100a) =====

	.target	sm_100a

	.elftype	@"ET_EXEC"


//--------------------- .note.nv.tkinfo           --------------------------
	.section	.note.nv.tkinfo,"",@"SHT_NOTE"
	.sectionflags	@"SHF_NOTE_NV_TKINFO"
	.tkinfo
        /*0018*/ 	.word	0x00000002
        /*0030*/ 	.string	""
        /*0030*/ 	.string	"ptxas"
        /*0030*/ 	.string	"Cuda compilation tools, release 13.0, V13.0.88"
        /*0030*/ 	.string	"Build cuda_13.0.r13.0/compiler.36424714_0"
        /*0030*/ 	.string	"-arch sm_100a -m 64 "



//--------------------- .note.nv.cuinfo           --------------------------
	.section	.note.nv.cuinfo,"",@"SHT_NOTE"
	.sectionflags	@"SHF_NOTE_NV_CUINFO"
        /*0018*/ 	.short	0x0002
        /*001a*/ 	.short	0x0064
        /*001c*/ 	.short	0x0082
	.zero		2


//--------------------- .nv.info                  --------------------------
	.section	.nv.info,"",@"SHT_CUDA_INFO"
	.align	4


	//----- nvinfo : EIATTR_REGCOUNT
	.align		4
        /*0000*/ 	.byte	0x04, 0x2f
        /*0002*/ 	.short	(.L_19 - .L_18)
	.align		4
.L_18:
        /*0004*/ 	.word	index@(_ZN7cutlass13device_kernelINS_4gemm6kernel13GemmUniversalIN4cute5tupleIJiiiiEEENS1_10collective13CollectiveMmaINS1_35MainloopSm100TmaUmmaWarpSpecializedILi20ELi2ELi4ENS5_IJNS4_1CILi2EEENSA_ILi4EEENSA_ILi1EEEEEEEENS5_IJNSA_ILi256EEENSA_ILi64EEENSA_ILi32EEEEEENS_10bfloat16_tENS5_IJlSD_lEEESK_SL_NS4_8TiledMMAINS4_8MMA_AtomIJNS4_26SM100_MMA_F16BF16_2x1SM_SSISK_SK_fLi256ELi64ELNS4_4UMMA5MajorE0ELSQ_0ELNSP_7ScaleInE0ELSR_0EEEEEENS4_6LayoutINS5_IJSD_SD_SD_EEENS5_IJNSA_ILi0EEESW_SW_EEEEENS5_IJNS4_10UnderscoreESZ_SZ_EEEEENS4_28SM100_TMA_2SM_LOAD_MULTICASTENS4_14ComposedLayoutINS4_7SwizzleILi2ELi4ELi3EEENS4_18smem_ptr_flag_bitsILi16EEENSU_INS5_IJNSA_ILi8EEESI_EEENS5_IJSI_SD_EEEEEEEvNS4_8identityENS4_18SM100_TMA_2SM_LOADES1C_vS1D_EENS_8epilogue10collective18CollectiveEpilogueINS1G_23Sm100TmaWarpSpecializedILi3ELi2ELi32ELb1ELb0EEEJNS5_IJNSA_ILi128EEESH_SI_EEENS5_IJNSU_IS1L_SD_EENSU_ISI_SD_EEEEESK_SL_SK_SL_NS1G_6fusion15FusionCallbacksIS1K_NS1Q_17LinearCombinationISK_fSK_fLNS_15FloatRoundStyleE2EEES1M_S1P_JEEENS4_5SM1004TMEM4LOAD26SM100_TMEM_LOAD_32dp32b32xENS4_13SM90_TMA_LOADES1C_NS4_39AutoVectorizingCopyWithAssumedAlignmentILi128EEENS4_14SM90_TMA_STOREES1C_S22_S22_EEEvvEEEEvNT_6ParamsE)
        /*0008*/ 	.word	0x00000079


	//----- nvinfo : EIATTR_FRAME_SIZE
	.align		4
.L_19:
        /*000c*/ 	.byte	0x04, 0x11
        /*000e*/ 	.short	(.L_21 - .L_20)
	.align		4
.L_20:
        /*0010*/ 	.word	index@($__internal_2_$__cuda_sm10x_tcgen05_guardrail_trap_unallocated_columns_being_dealloced)
        /*0014*/ 	.word	0x00000000


	//----- nvinfo : EIATTR_FRAME_SIZE
	.align		4
.L_21:
        /*0018*/ 	.byte	0x04, 0x11
        /*001a*/ 	.short	(.L_23 - .L_22)
	.align		4
.L_22:
        /*001c*/ 	.word	index@($__internal_1_$__cuda_sm10x_tcgen05_guardrail_trap_phase_invalid_during_alloc)
        /*0020*/ 	.word	0x00000000


	//----- nvinfo : EIATTR_FRAME_SIZE
	.align		4
.L_23:
        /*0024*/ 	.byte	0x04, 0x11
        /*0026*/ 	.short	(.L_25 - .L_24)
	.align		4
.L_24:
        /*0028*/ 	.word	index@($__internal_0_$__cuda_sm10x_tcgen05_guardrail_trap_col_being_dealloced_not_returned_by_alloc)
        /*002c*/ 	.word	0x00000000


	//----- nvinfo : EIATTR_FRAME_SIZE
	.align		4
.L_25:
        /*0030*/ 	.byte	0x04, 0x11
        /*0032*/ 	.short	(.L_27 - .L_26)
	.align		4
.L_26:
        /*0034*/ 	.word	index@(_ZN7cutlass13device_kernelINS_4gemm6kernel13GemmUniversalIN4cute5tupleIJiiiiEEENS1_10collective13CollectiveMmaINS1_35MainloopSm100TmaUmmaWarpSpecializedILi20ELi2ELi4ENS5_IJNS4_1CILi2EEENSA_ILi4EEENSA_ILi1EEEEEEEENS5_IJNSA_ILi256EEENSA_ILi64EEENSA_ILi32EEEEEENS_10bfloat16_tENS5_IJlSD_lEEESK_SL_NS4_8TiledMMAINS4_8MMA_AtomIJNS4_26SM100_MMA_F16BF16_2x1SM_SSISK_SK_fLi256ELi64ELNS4_4UMMA5MajorE0ELSQ_0ELNSP_7ScaleInE0ELSR_0EEEEEENS4_6LayoutINS5_IJSD_SD_SD_EEENS5_IJNSA_ILi0EEESW_SW_EEEEENS5_IJNS4_10UnderscoreESZ_SZ_EEEEENS4_28SM100_TMA_2SM_LOAD_MULTICASTENS4_14ComposedLayoutINS4_7SwizzleILi2ELi4ELi3EEENS4_18smem_ptr_flag_bitsILi16EEENSU_INS5_IJNSA_ILi8EEESI_EEENS5_IJSI_SD_EEEEEEEvNS4_8identityENS4_18SM100_TMA_2SM_LOADES1C_vS1D_EENS_8epilogue10collective18CollectiveEpilogueINS1G_23Sm100TmaWarpSpecializedILi3ELi2ELi32ELb1ELb0EEEJNS5_IJNSA_ILi128EEESH_SI_EEENS5_IJNSU_IS1L_SD_EENSU_ISI_SD_EEEEESK_SL_SK_SL_NS1G_6fusion15FusionCallbacksIS1K_NS1Q_17LinearCombinationISK_fSK_fLNS_15FloatRoundStyleE2EEES1M_S1P_JEEENS4_5SM1004TMEM4LOAD26SM100_TMEM_LOAD_32dp32b32xENS4_13SM90_TMA_LOADES1C_NS4_39AutoVectorizingCopyWithAssumedAlignmentILi128EEENS4_14SM90_TMA_STOREES1C_S22_S22_EEEvvEEEEvNT_6ParamsE)
        /*0038*/ 	.word	0x00000000


	//----- nvinfo : EIATTR_MIN_STACK_SIZE
	.align		4
.L_27:
        /*003c*/ 	.byte	0x04, 0x12
        /*003e*/ 	.short	(.L_29 - .L_28)
	.align		4
.L_28:
        /*0040*/ 	.word	index@(_ZN7cutlass13device_kernelINS_4gemm6kernel13GemmUniversalIN4cute5tupleIJiiiiEEENS1_10collective13CollectiveMmaINS1_35MainloopSm100TmaUmmaWarpSpecializedILi20ELi2ELi4ENS5_IJNS4_1CILi2EEENSA_ILi4EEENSA_ILi1EEEEEEEENS5_IJNSA_ILi256EEENSA_ILi64EEENSA_ILi32EEEEEENS_10bfloat16_tENS5_IJlSD_lEEESK_SL_NS4_8TiledMMAINS4_8MMA_AtomIJNS4_26SM100_MMA_F16BF16_2x1SM_SSISK_SK_fLi256ELi64ELNS4_4UMMA5MajorE0ELSQ_0ELNSP_7ScaleInE0ELSR_0EEEEEENS4_6LayoutINS5_IJSD_SD_SD_EEENS5_IJNSA_ILi0EEESW_SW_EEEEENS5_IJNS4_10UnderscoreESZ_SZ_EEEEENS4_28SM100_TMA_2SM_LOAD_MULTICASTENS4_14ComposedLayoutINS4_7SwizzleILi2ELi4ELi3EEENS4_18smem_ptr_flag_bitsILi16EEENSU_INS5_IJNSA_ILi8EEESI_EEENS5_IJSI_SD_EEEEEEEvNS4_8identityENS4_18SM100_TMA_2SM_LOADES1C_vS1D_EENS_8epilogue10collective18CollectiveEpilogueINS1G_23Sm100TmaWarpSpecializedILi3ELi2ELi32ELb1ELb0EEEJNS5_IJNSA_ILi128EEESH_SI_EEENS5_IJNSU_IS1L_SD_EENSU_ISI_SD_EEEEESK_SL_SK_SL_NS1G_6fusion15FusionCallbacksIS1K_NS1Q_17LinearCombinationISK_fSK_fLNS_15FloatRoundStyleE2EEES1M_S1P_JEEENS4_5SM1004TMEM4LOAD26SM100_TMEM_LOAD_32dp32b32xENS4_13SM90_TMA_LOADES1C_NS4_39AutoVectorizingCopyWithAssumedAlignmentILi128EEENS4_14SM90_TMA_STOREES1C_S22_S22_EEEvvEEEEvNT_6ParamsE)
        /*0044*/ 	.word	0x00000000
.L_29:


//--------------------- .nv.compat                --------------------------
	.section	.nv.compat,"",@"SHT_CUDA_COMPAT_INFO"
	.align	4
        /*0000*/ 	.byte	0x02, 0x09, 0x01, 0x00, 0x02, 0x02, 0x02, 0x00, 0x02, 0x05, 0x05, 0x00, 0x03, 0x07, 0x01, 0x01
        /*0010*/ 	.byte	0x02, 0x03, 0x01, 0x00, 0x02, 0x06, 0x01, 0x00, 0x04, 0x0b, 0x08, 0x00, 0x09, 0x00, 0x00, 0x00
        /*0020*/ 	.byte	0x00, 0x00, 0x00, 0x00


//--------------------- .nv.info._ZN7cutlass13device_kernelINS_4gemm6kernel13GemmUniversalIN4cute5tupleIJiiiiEEENS1_10collective13CollectiveMmaINS1_35MainloopSm100TmaUmmaWarpSpecializedILi20ELi2ELi4ENS5_IJNS4_1CILi2EEENSA_ILi4EEENSA_ILi1EEEEEEEENS5_IJNSA_ILi256EEENSA_ILi64EEENSA_ILi32EEEEEENS_10bfloat16_tENS5_IJlSD_lEEESK_SL_NS4_8TiledMMAINS4_8MMA_AtomIJNS4_26SM100_MMA_F16BF16_2x1SM_SSISK_SK_fLi256ELi64ELNS4_4UMMA5MajorE0ELSQ_0ELNSP_7ScaleInE0ELSR_0EEEEEENS4_6LayoutINS5_IJSD_SD_SD_EEENS5_IJNSA_ILi0EEESW_SW_EEEEENS5_IJNS4_10UnderscoreESZ_SZ_EEEEENS4_28SM100_TMA_2SM_LOAD_MULTICASTENS4_14ComposedLayoutINS4_7SwizzleILi2ELi4ELi3EEENS4_18smem_ptr_flag_bitsILi16EEENSU_INS5_IJNSA_ILi8EEESI_EEENS5_IJSI_SD_EEEEEEEvNS4_8identityENS4_18SM100_TMA_2SM_LOADES1C_vS1D_EENS_8epilogue10collective18CollectiveEpilogueINS1G_23Sm100TmaWarpSpecializedILi3ELi2ELi32ELb1ELb0EEEJNS5_IJNSA_ILi128EEESH_SI_EEENS5_IJNSU_IS1L_SD_EENSU_ISI_SD_EEEEESK_SL_SK_SL_NS1G_6fusion15FusionCallbacksIS1K_NS1Q_17LinearCombinationISK_fSK_fLNS_15FloatRoundStyleE2EEES1M_S1P_JEEENS4_5SM1004TMEM4LOAD26SM100_TMEM_LOAD_32dp32b32xENS4_13SM90_TMA_LOADES1C_NS4_39AutoVectorizingCopyWithAssumedAlignmentILi128EEENS4_14SM90_TMA_STOREES1C_S22_S22_EEEvvEEEEvNT_6ParamsE --------------------------
	.section	.nv.info._ZN7cutlass13device_kernelINS_4gemm6kernel13GemmUniversalIN4cute5tupleIJiiiiEEENS1_10collective13CollectiveMmaINS1_35MainloopSm100TmaUmmaWarpSpecializedILi20ELi2ELi4ENS5_IJNS4_1CILi2EEENSA_ILi4EEENSA_ILi1EEEEEEEENS5_IJNSA_ILi256EEENSA_ILi64EEENSA_ILi32EEEEEENS_10bfloat16_tENS5_IJlSD_lEEESK_SL_NS4_8TiledMMAINS4_8MMA_AtomIJNS4_26SM100_MMA_F16BF16_2x1SM_SSISK_SK_fLi256ELi64ELNS4_4UMMA5MajorE0ELSQ_0ELNSP_7ScaleInE0ELSR_0EEEEEENS4_6LayoutINS5_IJSD_SD_SD_EEENS5_IJNSA_ILi0EEESW_SW_EEEEENS5_IJNS4_10UnderscoreESZ_SZ_EEEEENS4_28SM100_TMA_2SM_LOAD_MULTICASTENS4_14ComposedLayoutINS4_7SwizzleILi2ELi4ELi3EEENS4_18smem_ptr_flag_bitsILi16EEENSU_INS5_IJNSA_ILi8EEESI_EEENS5_IJSI_SD_EEEEEEEvNS4_8identityENS4_18SM100_TMA_2SM_LOADES1C_vS1D_EENS_8epilogue10collective18CollectiveEpilogueINS1G_23Sm100TmaWarpSpecializedILi3ELi2ELi32ELb1ELb0EEEJNS5_IJNSA_ILi128EEESH_SI_EEENS5_IJNSU_IS1L_SD_EENSU_ISI_SD_EEEEESK_SL_SK_SL_NS1G_6fusion15FusionCallbacksIS1K_NS1Q_17LinearCombinationISK_fSK_fLNS_15FloatRoundStyleE2EEES1M_S1P_JEEENS4_5SM1004TMEM4LOAD26SM100_TMEM_LOAD_32dp32b32xENS4_13SM90_TMA_LOADES1C_NS4_39AutoVectorizingCopyWithAssumedAlignmentILi128EEENS4_14SM90_TMA_STOREES1C_S22_S22_EEEvvEEEEvNT_6ParamsE,"",@"SHT_CUDA_INFO"
	.sectionflags	@""
	.align	4


	//----- nvinfo : EIATTR_CUDA_API_VERSION
	.align		4
        /*0000*/ 	.byte	0x04, 0x37
        /*0002*/ 	.short	(.L_31 - .L_30)
.L_30:
        /*0004*/ 	.word	0x00000082


	//----- nvinfo : EIATTR_KPARAM_INFO
	.align		4
.L_31:
        /*0008*/ 	.byte	0x04, 0x17
        /*000a*/ 	.short	(.L_33 - .L_32)
.L_32:
        /*000c*/ 	.word	0x00000000
        /*0010*/ 	.short	0x0000
        /*0012*/ 	.short	0x0000
        /*0014*/ 	.byte	0x00, 0xf0, 0x01, 0x20


	//----- nvinfo : EIATTR_AT_ENTRY_FRAGMENTS
	.align		4
.L_33:
        /*0018*/ 	.byte	0x04, 0x4f
        /*001a*/ 	.short	(.L_35 - .L_34)


	//   ....[0]....
.L_34:
        /*001c*/ 	.word	0x00000007


	//----- nvinfo : EIATTR_RESERVED_SMEM_USED
	.align		4
.L_35:
        /*0020*/ 	.byte	0x01, 0x41
	.zero		2


	//----- nvinfo : EIATTR_SPARSE_MMA_MASK
	.align		4
        /*0024*/ 	.byte	0x03, 0x50
        /*0026*/ 	.short	0x0000


	//----- nvinfo : EIATTR_TCGEN05_2CTA_USED
	.align		4
        /*0028*/ 	.byte	0x01, 0x52
	.zero		2


	//----- nvinfo : EIATTR_MAXREG_COUNT
	.align		4
        /*002c*/ 	.byte	0x03, 0x1b
        /*002e*/ 	.short	0x00ff


	//----- nvinfo : EIATTR_NUM_BARRIERS
	.align		4
        /*0030*/ 	.byte	0x02, 0x4c
        /*0032*/ 	.byte	0x07
	.zero		1


	//----- nvinfo : EIATTR_EXTERNS
	.align		4
        /*0034*/ 	.byte	0x04, 0x0f
        /*0036*/ 	.short	(.L_37 - .L_36)


	//   ....[0]....
	.align		4
.L_36:
        /*0038*/ 	.word	index@(__assertfail)


	//----- nvinfo : EIATTR_MERCURY_ISA_VERSION
	.align		4
.L_37:
        /*003c*/ 	.byte	0x03, 0x5f
        /*003e*/ 	.short	0x0101


	//----- nvinfo : EIATTR_INT_WARP_WIDE_INSTR_OFFSETS
	.align		4
        /*0040*/ 	.byte	0x04, 0x31
        /*0042*/ 	.short	(.L_39 - .L_38)


	//   ....[0]....
.L_38:
        /*0044*/ 	.word	0x00000fe0


	//   ....[1]....
        /*0048*/ 	.word	0x00001090


	//   ....[2]....
        /*004c*/ 	.word	0x00004e50


	//   ....[3]....
        /*0050*/ 	.word	0x00004e70


	//   ....[4]....
        /*0054*/ 	.word	0x00004ea0


	//   ....[5]....
        /*0058*/ 	.word	0x00005a80


	//   ....[6]....
        /*005c*/ 	.word	0x00005b00


	//   ....[7]....
        /*0060*/ 	.word	0x00005c10


	//   ....[8]....
        /*0064*/ 	.word	0x00005d20


	//----- nvinfo : EIATTR_COOP_GROUP_MASK_REGIDS
	.align		4
.L_39:
        /*0068*/ 	.byte	0x04, 0x29
        /*006a*/ 	.short	(.L_41 - .L_40)


	//   ....[0]....
.L_40:
        /*006c*/ 	.word	0xffffffff


	//   ....[1]....
        /*0070*/ 	.word	0xffffffff


	//   ....[2]....
        /*0074*/ 	.word	0xffffffff


	//   ....[3]....
        /*0078*/ 	.word	0xffffffff


	//   ....[4]....
        /*007c*/ 	.word	0xffffffff


	//   ....[5]....
        /*0080*/ 	.word	0xffffffff


	//   ....[6]....
        /*0084*/ 	.word	0xffffffff


	//   ....[7]....
        /*0088*/ 	.word	0xffffffff


	//   ....[8]....
        /*008c*/ 	.word	0xffffffff


	//   ....[9]....
        /*0090*/ 	.word	0xffffffff


	//   ....[10]....
        /*0094*/ 	.word	0xffffffff


	//   ....[11]....
        /*0098*/ 	.word	0xffffffff


	//   ....[12]....
        /*009c*/ 	.word	0xffffffff


	//   ....[13]....
        /*00a0*/ 	.word	0xffffffff


	//----- nvinfo : EIATTR_COOP_GROUP_INSTR_OFFSETS
	.align		4
.L_41:
        /*00a4*/ 	.byte	0x04, 0x28
        /*00a6*/ 	.short	(.L_43 - .L_42)


	//   ....[0]....
.L_42:
        /*00a8*/ 	.word	0x000000b0


	//   ....[1]....
        /*00ac*/ 	.word	0x00000510


	//   ....[2]....
        /*00b0*/ 	.word	0x00000910


	//   ....[3]....
        /*00b4*/ 	.word	0x00000a90


	//   ....[4]....
        /*00b8*/ 	.word	0x00000b90


	//   ....[5]....
        /*00bc*/ 	.word	0x00000d00


	//   ....[6]....
        /*00c0*/ 	.word	0x00000ea0


	//   ....[7]....
        /*00c4*/ 	.word	0x00001100


	//   ....[8]....
        /*00c8*/ 	.word	0x00002520


	//   ....[9]....
        /*00cc*/ 	.word	0x00003d10


	//   ....[10]....
        /*00d0*/ 	.word	0x000041e0


	//   ....[11]....
        /*00d4*/ 	.word	0x00004210


	//   ....[12]....
        /*00d8*/ 	.word	0x00004d50


	//   ....[13]....
        /*00dc*/ 	.word	0x00004f60


	//----- nvinfo : EIATTR_VRC_CTA_INIT_COUNT
	.align		4
.L_43:
        /*00e0*/ 	.byte	0x02, 0x4a
        /*00e2*/ 	.byte	0x80
	.zero		1


	//----- nvinfo : EIATTR_SYSCALL_OFFSETS
	.align		4
        /*00e4*/ 	.byte	0x04, 0x46
        /*00e6*/ 	.short	(.L_45 - .L_44)


	//   ....[0]....
.L_44:
        /*00e8*/ 	.word	0x00006a00


	//   ....[1]....
        /*00ec*/ 	.word	0x00006af0


	//   ....[2]....
        /*00f0*/ 	.word	0x00007320


	//   ....[3]....
        /*00f4*/ 	.word	0x00007ff0


	//----- nvinfo : EIATTR_MBARRIER_INSTR_OFFSETS
	.align		4
.L_45:
        /*00f8*/ 	.byte	0x04, 0x39
        /*00fa*/ 	.short	(.L_47 - .L_46)


	//   ....[0]....
.L_46:
        /*00fc*/ 	.word	0x00000670
        /*0100*/ 	.word	0x000000ff
        /*0104*/ 	.word	0x00000000
        /*0108*/ 	.short	0x0100
        /*010a*/ 	.byte	0x04
	.zero		1


	//   ....[1]....
        /*010c*/ 	.word	0x00000680
        /*0110*/ 	.word	0x000000ff
        /*0114*/ 	.word	0x000000a0
        /*0118*/ 	.short	0x0100
        /*011a*/ 	.byte	0x04
	.zero		1


	//   ....[2]....
        /*011c*/ 	.word	0x00000690
        /*0120*/ 	.word	0x000000ff
        /*0124*/ 	.word	0x00000008
        /*0128*/ 	.short	0x0100
        /*012a*/ 	.byte	0x04
	.zero		1


	//   ....[3]....
        /*012c*/ 	.word	0x000006a0
        /*0130*/ 	.word	0x000000ff
        /*0134*/ 	.word	0x000000a8
        /*0138*/ 	.short	0x0100
        /*013a*/ 	.byte	0x04
	.zero		1


	//   ....[4]....
        /*013c*/ 	.word	0x000006b0
        /*0140*/ 	.word	0x000000ff
        /*0144*/ 	.word	0x00000010
        /*0148*/ 	.short	0x0100
        /*014a*/ 	.byte	0x04
	.zero		1


	//   ....[5]....
        /*014c*/ 	.word	0x000006c0
        /*0150*/ 	.word	0x000000ff
        /*0154*/ 	.word	0x000000b0
        /*0158*/ 	.short	0x0100
        /*015a*/ 	.byte	0x04
	.zero		1


	//   ....[6]....
        /*015c*/ 	.word	0x000006d0
        /*0160*/ 	.word	0x000000ff
        /*0164*/ 	.word	0x00000018
        /*0168*/ 	.short	0x0100
        /*016a*/ 	.byte	0x04
	.zero		1


	//   ....[7]....
        /*016c*/ 	.word	0x000006e0
        /*0170*/ 	.word	0x000000ff
        /*0174*/ 	.word	0x000000b8
        /*0178*/ 	.short	0x0100
        /*017a*/ 	.byte	0x04
	.zero		1


	//   ....[8]....
        /*017c*/ 	.word	0x000006f0
        /*0180*/ 	.word	0x000000ff
        /*0184*/ 	.word	0x00000020
        /*0188*/ 	.short	0x0100
        /*018a*/ 	.byte	0x04
	.zero		1


	//   ....[9]....
        /*018c*/ 	.word	0x00000700
        /*0190*/ 	.word	0x000000ff
        /*0194*/ 	.word	0x000000c0
        /*0198*/ 	.short	0x0100
        /*019a*/ 	.byte	0x04
	.zero		1


	//   ....[10]....
        /*019c*/ 	.word	0x00000710
        /*01a0*/ 	.word	0x000000ff
        /*01a4*/ 	.word	0x00000028
        /*01a8*/ 	.short	0x0100
        /*01aa*/ 	.byte	0x04
	.zero		1


	//   ....[11]....
        /*01ac*/ 	.word	0x00000720
        /*01b0*/ 	.word	0x000000ff
        /*01b4*/ 	.word	0x000000c8
        /*01b8*/ 	.short	0x0100
        /*01ba*/ 	.byte	0x04
	.zero		1


	//   ....[12]....
        /*01bc*/ 	.word	0x00000730
        /*01c0*/ 	.word	0x000000ff
        /*01c4*/ 	.word	0x00000030
        /*01c8*/ 	.short	0x0100
        /*01ca*/ 	.byte	0x04
	.zero		1


	//   ....[13]....
        /*01cc*/ 	.word	0x00000740
        /*01d0*/ 	.word	0x000000ff
        /*01d4*/ 	.word	0x000000d0
        /*01d8*/ 	.short	0x0100
        /*01da*/ 	.byte	0x04
	.zero		1


	//   ....[14]....
        /*01dc*/ 	.word	0x00000750
        /*01e0*/ 	.word	0x000000ff
        /*01e4*/ 	.word	0x00000038
        /*01e8*/ 	.short	0x0100
        /*01ea*/ 	.byte	0x04
	.zero		1


	//   ....[15]....
        /*01ec*/ 	.word	0x00000760
        /*01f0*/ 	.word	0x000000ff
        /*01f4*/ 	.word	0x000000d8
        /*01f8*/ 	.short	0x0100
        /*01fa*/ 	.byte	0x04
	.zero		1


	//   ....[16]....
        /*01fc*/ 	.word	0x00000770
        /*0200*/ 	.word	0x000000ff
        /*0204*/ 	.word	0x00000040
        /*0208*/ 	.short	0x0100
        /*020a*/ 	.byte	0x04
	.zero		1


	//   ....[17]....
        /*020c*/ 	.word	0x00000780
        /*0210*/ 	.word	0x000000ff
        /*0214*/ 	.word	0x000000e0
        /*0218*/ 	.short	0x0100
        /*021a*/ 	.byte	0x04
	.zero		1


	//   ....[18]....
        /*021c*/ 	.word	0x00000790
        /*0220*/ 	.word	0x000000ff
        /*0224*/ 	.word	0x00000048
        /*0228*/ 	.short	0x0100
        /*022a*/ 	.byte	0x04
	.zero		1


	//   ....[19]....
        /*022c*/ 	.word	0x000007a0
        /*0230*/ 	.word	0x000000ff
        /*0234*/ 	.word	0x000000e8
        /*0238*/ 	.short	0x0100
        /*023a*/ 	.byte	0x04
	.zero		1


	//   ....[20]....
        /*023c*/ 	.word	0x000007b0
        /*0240*/ 	.word	0x000000ff
        /*0244*/ 	.word	0x00000050
        /*0248*/ 	.short	0x0100
        /*024a*/ 	.byte	0x04
	.zero		1


	//   ....[21]....
        /*024c*/ 	.word	0x000007c0
        /*0250*/ 	.word	0x000000ff
        /*0254*/ 	.word	0x000000f0
        /*0258*/ 	.short	0x0100
        /*025a*/ 	.byte	0x04
	.zero		1


	//   ....[22]....
        /*025c*/ 	.word	0x000007d0
        /*0260*/ 	.word	0x000000ff
        /*0264*/ 	.word	0x00000058
        /*0268*/ 	.short	0x0100
        /*026a*/ 	.byte	0x04
	.zero		1


	//   ....[23]....
        /*026c*/ 	.word	0x000007e0
        /*0270*/ 	.word	0x000000ff
        /*0274*/ 	.word	0x000000f8
        /*0278*/ 	.short	0x0100
        /*027a*/ 	.byte	0x04
	.zero		1


	//   ....[24]....
        /*027c*/ 	.word	0x000007f0
        /*0280*/ 	.word	0x000000ff
        /*0284*/ 	.word	0x00000060
        /*0288*/ 	.short	0x0100
        /*028a*/ 	.byte	0x04
	.zero		1


	//   ....[25]....
        /*028c*/ 	.word	0x00000800
        /*0290*/ 	.word	0x000000ff
        /*0294*/ 	.word	0x00000100
        /*0298*/ 	.short	0x0100
        /*029a*/ 	.byte	0x04
	.zero		1


	//   ....[26]....
        /*029c*/ 	.word	0x00000810
        /*02a0*/ 	.word	0x000000ff
        /*02a4*/ 	.word	0x00000068
        /*02a8*/ 	.short	0x0100
        /*02aa*/ 	.byte	0x04
	.zero		1


	//   ....[27]....
        /*02ac*/ 	.word	0x00000820
        /*02b0*/ 	.word	0x000000ff
        /*02b4*/ 	.word	0x00000108
        /*02b8*/ 	.short	0x0100
        /*02ba*/ 	.byte	0x04
	.zero		1


	//   ....[28]....
        /*02bc*/ 	.word	0x00000830
        /*02c0*/ 	.word	0x000000ff
        /*02c4*/ 	.word	0x00000070
        /*02c8*/ 	.short	0x0100
        /*02ca*/ 	.byte	0x04
	.zero		1


	//   ....[29]....
        /*02cc*/ 	.word	0x00000840
        /*02d0*/ 	.word	0x000000ff
        /*02d4*/ 	.word	0x00000110
        /*02d8*/ 	.short	0x0100
        /*02da*/ 	.byte	0x04
	.zero		1


	//   ....[30]....
        /*02dc*/ 	.word	0x00000850
        /*02e0*/ 	.word	0x000000ff
        /*02e4*/ 	.word	0x00000078
        /*02e8*/ 	.short	0x0100
        /*02ea*/ 	.byte	0x04
	.zero		1


	//   ....[31]....
        /*02ec*/ 	.word	0x00000860
        /*02f0*/ 	.word	0x000000ff
        /*02f4*/ 	.word	0x00000118
        /*02f8*/ 	.short	0x0100
        /*02fa*/ 	.byte	0x04
	.zero		1


	//   ....[32]....
        /*02fc*/ 	.word	0x00000870
        /*0300*/ 	.word	0x000000ff
        /*0304*/ 	.word	0x00000080
        /*0308*/ 	.short	0x0100
        /*030a*/ 	.byte	0x04
	.zero		1


	//   ....[33]....
        /*030c*/ 	.word	0x00000880
        /*0310*/ 	.word	0x000000ff
        /*0314*/ 	.word	0x00000120
        /*0318*/ 	.short	0x0100
        /*031a*/ 	.byte	0x04
	.zero		1


	//   ....[34]....
        /*031c*/ 	.word	0x00000890
        /*0320*/ 	.word	0x000000ff
        /*0324*/ 	.word	0x00000088
        /*0328*/ 	.short	0x0100
        /*032a*/ 	.byte	0x04
	.zero		1


	//   ....[35]....
        /*032c*/ 	.word	0x000008a0
        /*0330*/ 	.word	0x000000ff
        /*0334*/ 	.word	0x00000128
        /*0338*/ 	.short	0x0100
        /*033a*/ 	.byte	0x04
	.zero		1


	//   ....[36]....
        /*033c*/ 	.word	0x000008b0
        /*0340*/ 	.word	0x000000ff
        /*0344*/ 	.word	0x00000090
        /*0348*/ 	.short	0x0100
        /*034a*/ 	.byte	0x04
	.zero		1


	//   ....[37]....
        /*034c*/ 	.word	0x000008c0
        /*0350*/ 	.word	0x000000ff
        /*0354*/ 	.word	0x00000130
        /*0358*/ 	.short	0x0100
        /*035a*/ 	.byte	0x04
	.zero		1


	//   ....[38]....
        /*035c*/ 	.word	0x000008d0
        /*0360*/ 	.word	0x000000ff
        /*0364*/ 	.word	0x00000098
        /*0368*/ 	.short	0x0100
        /*036a*/ 	.byte	0x04
	.zero		1


	//   ....[39]....
        /*036c*/ 	.word	0x000008e0
        /*0370*/ 	.word	0x000000ff
        /*0374*/ 	.word	0x00000138
        /*0378*/ 	.short	0x0100
        /*037a*/ 	.byte	0x04
	.zero		1


	//   ....[40]....
        /*037c*/ 	.word	0x00000a20
        /*0380*/ 	.word	0x000000ff
        /*0384*/ 	.word	0x00000140
        /*0388*/ 	.short	0x0100
        /*038a*/ 	.byte	0x04
	.zero		1


	//   ....[41]....
        /*038c*/ 	.word	0x00000a30
        /*0390*/ 	.word	0x000000ff
        /*0394*/ 	.word	0x00000158
        /*0398*/ 	.short	0x0100
        /*039a*/ 	.byte	0x04
	.zero		1


	//   ....[42]....
        /*039c*/ 	.word	0x00000a40
        /*03a0*/ 	.word	0x000000ff
        /*03a4*/ 	.word	0x00000148
        /*03a8*/ 	.short	0x0100
        /*03aa*/ 	.byte	0x04
	.zero		1


	//   ....[43]....
        /*03ac*/ 	.word	0x00000a50
        /*03b0*/ 	.word	0x000000ff
        /*03b4*/ 	.word	0x00000160
        /*03b8*/ 	.short	0x0100
        /*03ba*/ 	.byte	0x04
	.zero		1


	//   ....[44]....
        /*03bc*/ 	.word	0x00000a60
        /*03c0*/ 	.word	0x000000ff
        /*03c4*/ 	.word	0x00000150
        /*03c8*/ 	.short	0x0100
        /*03ca*/ 	.byte	0x04
	.zero		1


	//   ....[45]....
        /*03cc*/ 	.word	0x00000a70
        /*03d0*/ 	.word	0x000000ff
        /*03d4*/ 	.word	0x00000168
        /*03d8*/ 	.short	0x0100
        /*03da*/ 	.byte	0x04
	.zero		1


	//   ....[46]....
        /*03dc*/ 	.word	0x00000b60
        /*03e0*/ 	.word	0x000000ff
        /*03e4*/ 	.word	0x00000170
        /*03e8*/ 	.short	0x0100
        /*03ea*/ 	.byte	0x06
	.zero		1


	//   ....[47]....
        /*03ec*/ 	.word	0x00000b70
        /*03f0*/ 	.word	0x000000ff
        /*03f4*/ 	.word	0x00000178
        /*03f8*/ 	.short	0x0100
        /*03fa*/ 	.byte	0x06
	.zero		1


	//   ....[48]....
        /*03fc*/ 	.word	0x00000cb0
        /*0400*/ 	.word	0x000000ff
        /*0404*/ 	.word	0x00000180
        /*0408*/ 	.short	0x0100
        /*040a*/ 	.byte	0x06
	.zero		1


	//   ....[49]....
        /*040c*/ 	.word	0x00000cc0
        /*0410*/ 	.word	0x000000ff
        /*0414*/ 	.word	0x00000190
        /*0418*/ 	.short	0x0100
        /*041a*/ 	.byte	0x06
	.zero		1


	//   ....[50]....
        /*041c*/ 	.word	0x00000cd0
        /*0420*/ 	.word	0x000000ff
        /*0424*/ 	.word	0x00000188
        /*0428*/ 	.short	0x0100
        /*042a*/ 	.byte	0x06
	.zero		1


	//   ....[51]....
        /*042c*/ 	.word	0x00000ce0
        /*0430*/ 	.word	0x000000ff
        /*0434*/ 	.word	0x00000198
        /*0438*/ 	.short	0x0100
        /*043a*/ 	.byte	0x06
	.zero		1


	//   ....[52]....
        /*043c*/ 	.word	0x00000e10
        /*0440*/ 	.word	0x000000ff
        /*0444*/ 	.word	0x000001a0
        /*0448*/ 	.short	0x0100
        /*044a*/ 	.byte	0x04
	.zero		1


	//   ....[53]....
        /*044c*/ 	.word	0x00000e20
        /*0450*/ 	.word	0x000000ff
        /*0454*/ 	.word	0x000001c0
        /*0458*/ 	.short	0x0100
        /*045a*/ 	.byte	0x04
	.zero		1


	//   ....[54]....
        /*045c*/ 	.word	0x00000e30
        /*0460*/ 	.word	0x000000ff
        /*0464*/ 	.word	0x000001a8
        /*0468*/ 	.short	0x0100
        /*046a*/ 	.byte	0x04
	.zero		1


	//   ....[55]....
        /*046c*/ 	.word	0x00000e40
        /*0470*/ 	.word	0x000000ff
        /*0474*/ 	.word	0x000001c8
        /*0478*/ 	.short	0x0100
        /*047a*/ 	.byte	0x04
	.zero		1


	//   ....[56]....
        /*047c*/ 	.word	0x00000e50
        /*0480*/ 	.word	0x000000ff
        /*0484*/ 	.word	0x000001b0
        /*0488*/ 	.short	0x0100
        /*048a*/ 	.byte	0x04
	.zero		1


	//   ....[57]....
        /*048c*/ 	.word	0x00000e60
        /*0490*/ 	.word	0x000000ff
        /*0494*/ 	.word	0x000001d0
        /*0498*/ 	.short	0x0100
        /*049a*/ 	.byte	0x04
	.zero		1


	//   ....[58]....
        /*049c*/ 	.word	0x00000e70
        /*04a0*/ 	.word	0x000000ff
        /*04a4*/ 	.word	0x000001b8
        /*04a8*/ 	.short	0x0100
        /*04aa*/ 	.byte	0x04
	.zero		1


	//   ....[59]....
        /*04ac*/ 	.word	0x00000e80
        /*04b0*/ 	.word	0x000000ff
        /*04b4*/ 	.word	0x000001d8
        /*04b8*/ 	.short	0x0100
        /*04ba*/ 	.byte	0x04
	.zero		1


	//   ....[60]....
        /*04bc*/ 	.word	0x00000f80
        /*04c0*/ 	.word	0x000000ff
        /*04c4*/ 	.word	0x000001e0
        /*04c8*/ 	.short	0x0100
        /*04ca*/ 	.byte	0x04
	.zero		1


	//   ....[61]....
        /*04cc*/ 	.word	0x00000f90
        /*04d0*/ 	.word	0x000000ff
        /*04d4*/ 	.word	0x000001f0
        /*04d8*/ 	.short	0x0100
        /*04da*/ 	.byte	0x04
	.zero		1


	//   ....[62]....
        /*04dc*/ 	.word	0x00000fa0
        /*04e0*/ 	.word	0x000000ff
        /*04e4*/ 	.word	0x000001e8
        /*04e8*/ 	.short	0x0100
        /*04ea*/ 	.byte	0x04
	.zero		1


	//   ....[63]....
        /*04ec*/ 	.word	0x00000fb0
        /*04f0*/ 	.word	0x000000ff
        /*04f4*/ 	.word	0x000001f8
        /*04f8*/ 	.short	0x0100
        /*04fa*/ 	.byte	0x04
	.zero		1


	//   ....[64]....
        /*04fc*/ 	.word	0x000010b0
        /*0500*/ 	.word	0x000000ff
        /*0504*/ 	.word	0x00000200
        /*0508*/ 	.short	0x0100
        /*050a*/ 	.byte	0x06
	.zero		1


	//   ....[65]....
        /*050c*/ 	.word	0x00001d60
        /*0510*/ 	.word	0x00000000
        /*0514*/ 	.word	0x000001f0
        /*0518*/ 	.short	0x010a
        /*051a*/ 	.byte	0xff
	.zero		1


	//   ....[66]....
        /*051c*/ 	.word	0x00001d80
        /*0520*/ 	.word	0x00000000
        /*0524*/ 	.word	0x000001e0
        /*0528*/ 	.short	0x0101
        /*052a*/ 	.byte	0xff
	.zero		1


	//   ....[67]....
        /*052c*/ 	.word	0x00001e30
        /*0530*/ 	.word	0x000000ff
        /*0534*/ 	.word	0x000000a0
        /*0538*/ 	.short	0x010a
        /*053a*/ 	.byte	0x04
	.zero		1


	//   ....[68]....
        /*053c*/ 	.word	0x00001f00
        /*0540*/ 	.word	0x000000ff
        /*0544*/ 	.word	0x000000a0
        /*0548*/ 	.short	0x010a
        /*054a*/ 	.byte	0x21
	.zero		1


	//   ....[69]....
        /*054c*/ 	.word	0x000020b0
        /*0550*/ 	.word	0x000000ff
        /*0554*/ 	.word	0x000000a0
        /*0558*/ 	.short	0x010a
        /*055a*/ 	.byte	0x05
	.zero		1


	//   ....[70]....
        /*055c*/ 	.word	0x000021d0
        /*0560*/ 	.word	0x000000ff
        /*0564*/ 	.word	0x00000178
        /*0568*/ 	.short	0x0101
        /*056a*/ 	.byte	0x0d
	.zero		1


	//   ....[71]....
        /*056c*/ 	.word	0x000021f0
        /*0570*/ 	.word	0x000000ff
        /*0574*/ 	.word	0x000000a0
        /*0578*/ 	.short	0x010a
        /*057a*/ 	.byte	0x04
	.zero		1


	//   ....[72]....
        /*057c*/ 	.word	0x00002270
        /*0580*/ 	.word	0x000000ff
        /*0584*/ 	.word	0x000000a0
        /*0588*/ 	.short	0x010a
        /*058a*/ 	.byte	0x11
	.zero		1


	//   ....[73]....
        /*058c*/ 	.word	0x00002410
        /*0590*/ 	.word	0x000000ff
        /*0594*/ 	.word	0x000000a0
        /*0598*/ 	.short	0x010a
        /*059a*/ 	.byte	0x05
	.zero		1


	//   ....[74]....
        /*059c*/ 	.word	0x00002550
        /*05a0*/ 	.word	0x00000003
        /*05a4*/ 	.word	0x00000180
        /*05a8*/ 	.short	0x010a
        /*05aa*/ 	.byte	0xff
	.zero		1


	//   ....[75]....
        /*05ac*/ 	.word	0x000026a0
        /*05b0*/ 	.word	0x00000000
        /*05b4*/ 	.word	0x00000000
        /*05b8*/ 	.short	0x0101
        /*05ba*/ 	.byte	0xff
	.zero		1


	//   ....[76]....
        /*05bc*/ 	.word	0x00002c60
        /*05c0*/ 	.word	0x000000ff
        /*05c4*/ 	.word	0x00000000
        /*05c8*/ 	.short	0x010a
        /*05ca*/ 	.byte	0x04
	.zero		1


	//   ....[77]....
        /*05cc*/ 	.word	0x00002cf0
        /*05d0*/ 	.word	0x000000ff
        /*05d4*/ 	.word	0x00000000
        /*05d8*/ 	.short	0x010a
        /*05da*/ 	.byte	0x05
	.zero		1


	//   ....[78]....
        /*05dc*/ 	.word	0x00002d80
        /*05e0*/ 	.word	0x000000ff
        /*05e4*/ 	.word	0x00000000
        /*05e8*/ 	.short	0x010a
        /*05ea*/ 	.byte	0x05
	.zero		1


	//   ....[79]....
        /*05ec*/ 	.word	0x00002e10
        /*05f0*/ 	.word	0x000000ff
        /*05f4*/ 	.word	0x00000000
        /*05f8*/ 	.short	0x010a
        /*05fa*/ 	.byte	0x05
	.zero		1


	//   ....[80]....
        /*05fc*/ 	.word	0x00002ea0
        /*0600*/ 	.word	0x000000ff
        /*0604*/ 	.word	0x00000000
        /*0608*/ 	.short	0x010a
        /*060a*/ 	.byte	0x05
	.zero		1


	//   ....[81]....
        /*060c*/ 	.word	0x00002f30
        /*0610*/ 	.word	0x000000ff
        /*0614*/ 	.word	0x00000000
        /*0618*/ 	.short	0x010a
        /*061a*/ 	.byte	0x05
	.zero		1


	//   ....[82]....
        /*061c*/ 	.word	0x00002fc0
        /*0620*/ 	.word	0x000000ff
        /*0624*/ 	.word	0x00000000
        /*0628*/ 	.short	0x010a
        /*062a*/ 	.byte	0x05
	.zero		1


	//   ....[83]....
        /*062c*/ 	.word	0x00003050
        /*0630*/ 	.word	0x000000ff
        /*0634*/ 	.word	0x00000000
        /*0638*/ 	.short	0x010a
        /*063a*/ 	.byte	0x05
	.zero		1


	//   ....[84]....
        /*063c*/ 	.word	0x000030e0
        /*0640*/ 	.word	0x000000ff
        /*0644*/ 	.word	0x00000000
        /*0648*/ 	.short	0x010a
        /*064a*/ 	.byte	0x05
	.zero		1


	//   ....[85]....
        /*064c*/ 	.word	0x00003170
        /*0650*/ 	.word	0x000000ff
        /*0654*/ 	.word	0x00000000
        /*0658*/ 	.short	0x010a
        /*065a*/ 	.byte	0x05
	.zero		1


	//   ....[86]....
        /*065c*/ 	.word	0x00003200
        /*0660*/ 	.word	0x000000ff
        /*0664*/ 	.word	0x00000000
        /*0668*/ 	.short	0x010a
        /*066a*/ 	.byte	0x05
	.zero		1


	//   ....[87]....
        /*066c*/ 	.word	0x00003290
        /*0670*/ 	.word	0x000000ff
        /*0674*/ 	.word	0x00000000
        /*0678*/ 	.short	0x010a
        /*067a*/ 	.byte	0x05
	.zero		1


	//   ....[88]....
        /*067c*/ 	.word	0x00003320
        /*0680*/ 	.word	0x000000ff
        /*0684*/ 	.word	0x00000000
        /*0688*/ 	.short	0x010a
        /*068a*/ 	.byte	0x05
	.zero		1


	//   ....[89]....
        /*068c*/ 	.word	0x000033b0
        /*0690*/ 	.word	0x000000ff
        /*0694*/ 	.word	0x00000000
        /*0698*/ 	.short	0x010a
        /*069a*/ 	.byte	0x05
	.zero		1


	//   ....[90]....
        /*069c*/ 	.word	0x00003440
        /*06a0*/ 	.word	0x000000ff
        /*06a4*/ 	.word	0x00000000
        /*06a8*/ 	.short	0x010a
        /*06aa*/ 	.byte	0x05
	.zero		1


	//   ....[91]....
        /*06ac*/ 	.word	0x000034d0
        /*06b0*/ 	.word	0x000000ff
        /*06b4*/ 	.word	0x00000000
        /*06b8*/ 	.short	0x010a
        /*06ba*/ 	.byte	0x05
	.zero		1


	//   ....[92]....
        /*06bc*/ 	.word	0x00003560
        /*06c0*/ 	.word	0x000000ff
        /*06c4*/ 	.word	0x00000000
        /*06c8*/ 	.short	0x010a
        /*06ca*/ 	.byte	0x05
	.zero		1


	//   ....[93]....
        /*06cc*/ 	.word	0x000035f0
        /*06d0*/ 	.word	0x000000ff
        /*06d4*/ 	.word	0x00000000
        /*06d8*/ 	.short	0x010a
        /*06da*/ 	.byte	0x05
	.zero		1


	//   ....[94]....
        /*06dc*/ 	.word	0x00003680
        /*06e0*/ 	.word	0x000000ff
        /*06e4*/ 	.word	0x00000000
        /*06e8*/ 	.short	0x010a
        /*06ea*/ 	.byte	0x05
	.zero		1


	//   ....[95]....
        /*06ec*/ 	.word	0x00003720
        /*06f0*/ 	.word	0x00000000
        /*06f4*/ 	.word	0x00000000
        /*06f8*/ 	.short	0x010a
        /*06fa*/ 	.byte	0xff
	.zero		1


	//   ....[96]....
        /*06fc*/ 	.word	0x00003860
        /*0700*/ 	.word	0x00000002
        /*0704*/ 	.word	0x000001e0
        /*0708*/ 	.short	0x010a
        /*070a*/ 	.byte	0xff
	.zero		1


	//   ....[97]....
        /*070c*/ 	.word	0x000038c0
        /*0710*/ 	.word	0x00000004
        /*0714*/ 	.word	0x00000000
        /*0718*/ 	.short	0x0101
        /*071a*/ 	.byte	0xff
	.zero		1


	//   ....[98]....
        /*071c*/ 	.word	0x000038e0
        /*0720*/ 	.word	0x000000ff
        /*0724*/ 	.word	0x00000190
        /*0728*/ 	.short	0x010a
        /*072a*/ 	.byte	0x04
	.zero		1


	//   ....[99]....
        /*072c*/ 	.word	0x00003a00
        /*0730*/ 	.word	0x00000002
        /*0734*/ 	.word	0x00000180
        /*0738*/ 	.short	0x010a
        /*073a*/ 	.byte	0xff
	.zero		1


	//   ....[100]....
        /*073c*/ 	.word	0x00003b10
        /*0740*/ 	.word	0x00000002
        /*0744*/ 	.word	0x00000000
        /*0748*/ 	.short	0x0101
        /*074a*/ 	.byte	0xff
	.zero		1


	//   ....[101]....
        /*074c*/ 	.word	0x00003ba0
        /*0750*/ 	.word	0x000000ff
        /*0754*/ 	.word	0x00000190
        /*0758*/ 	.short	0x0106
        /*075a*/ 	.byte	0x04
	.zero		1


	//   ....[102]....
        /*075c*/ 	.word	0x00003bc0
        /*0760*/ 	.word	0x000000ff
        /*0764*/ 	.word	0x00000190
        /*0768*/ 	.short	0x010a
        /*076a*/ 	.byte	0x04
	.zero		1


	//   ....[103]....
        /*076c*/ 	.word	0x00003c50
        /*0770*/ 	.word	0x000000ff
        /*0774*/ 	.word	0x00000190
        /*0778*/ 	.short	0x0106
        /*077a*/ 	.byte	0x07
	.zero		1


	//   ....[104]....
        /*077c*/ 	.word	0x00003c90
        /*0780*/ 	.word	0x00000000
        /*0784*/ 	.word	0x00000190
        /*0788*/ 	.short	0x010a
        /*078a*/ 	.byte	0xff
	.zero		1


	//   ....[105]....
        /*078c*/ 	.word	0x00003ee0
        /*0790*/ 	.word	0x000000ff
        /*0794*/ 	.word	0x00000008
        /*0798*/ 	.short	0x010a
        /*079a*/ 	.byte	0x05
	.zero		1


	//   ....[106]....
        /*079c*/ 	.word	0x00003f00
        /*07a0*/ 	.word	0x000000ff
        /*07a4*/ 	.word	0x00000008
        /*07a8*/ 	.short	0x010a
        /*07aa*/ 	.byte	0x05
	.zero		1


	//   ....[107]....
        /*07ac*/ 	.word	0x00004090
        /*07b0*/ 	.word	0x000000ff
        /*07b4*/ 	.word	0x00000008
        /*07b8*/ 	.short	0x010a
        /*07ba*/ 	.byte	0x05
	.zero		1


	//   ....[108]....
        /*07bc*/ 	.word	0x000040b0
        /*07c0*/ 	.word	0x000000ff
        /*07c4*/ 	.word	0x00000008
        /*07c8*/ 	.short	0x010a
        /*07ca*/ 	.byte	0x05
	.zero		1


	//   ....[109]....
        /*07cc*/ 	.word	0x00004170
        /*07d0*/ 	.word	0x000000ff
        /*07d4*/ 	.word	0x00000000
        /*07d8*/ 	.short	0x0101
        /*07da*/ 	.byte	0x04
	.zero		1


	//   ....[110]....
        /*07dc*/ 	.word	0x00004470
        /*07e0*/ 	.word	0x00000000
        /*07e4*/ 	.word	0x00000180
        /*07e8*/ 	.short	0x010a
        /*07ea*/ 	.byte	0xff
	.zero		1


	//   ....[111]....
        /*07ec*/ 	.word	0x00004530
        /*07f0*/ 	.word	0x00000000
        /*07f4*/ 	.word	0x00000000
        /*07f8*/ 	.short	0x0101
        /*07fa*/ 	.byte	0xff
	.zero		1


	//   ....[112]....
        /*07fc*/ 	.word	0x000045f0
        /*0800*/ 	.word	0x000000ff
        /*0804*/ 	.word	0x00000000
        /*0808*/ 	.short	0x010a
        /*080a*/ 	.byte	0x04
	.zero		1


	//   ....[113]....
        /*080c*/ 	.word	0x00004600
        /*0810*/ 	.word	0x000000ff
        /*0814*/ 	.word	0x000001c0
        /*0818*/ 	.short	0x010a
        /*081a*/ 	.byte	0x17
	.zero		1


	//   ....[114]....
        /*081c*/ 	.word	0x000046b0
        /*0820*/ 	.word	0x000000ff
        /*0824*/ 	.word	0x00000000
        /*0828*/ 	.short	0x010a
        /*082a*/ 	.byte	0x05
	.zero		1


	//   ....[115]....
        /*082c*/ 	.word	0x000047f0
        /*0830*/ 	.word	0x000000ff
        /*0834*/ 	.word	0x00000000
        /*0838*/ 	.short	0x010a
        /*083a*/ 	.byte	0x04
	.zero		1


	//   ....[116]....
        /*083c*/ 	.word	0x00004a40
        /*0840*/ 	.word	0x000000ff
        /*0844*/ 	.word	0x00000000
        /*0848*/ 	.short	0x010a
        /*084a*/ 	.byte	0x04
	.zero		1


	//   ....[117]....
        /*084c*/ 	.word	0x00004ad0
        /*0850*/ 	.word	0x000000ff
        /*0854*/ 	.word	0x00000000
        /*0858*/ 	.short	0x010a
        /*085a*/ 	.byte	0x05
	.zero		1


	//   ....[118]....
        /*085c*/ 	.word	0x00004b60
        /*0860*/ 	.word	0x000000ff
        /*0864*/ 	.word	0x00000000
        /*0868*/ 	.short	0x010a
        /*086a*/ 	.byte	0x05
	.zero		1


	//   ....[119]....
        /*086c*/ 	.word	0x00004c00
        /*0870*/ 	.word	0x00000000
        /*0874*/ 	.word	0x00000000
        /*0878*/ 	.short	0x010a
        /*087a*/ 	.byte	0xff
	.zero		1


	//   ....[120]....
        /*087c*/ 	.word	0x00004c40
        /*0880*/ 	.word	0x00000000
        /*0884*/ 	.word	0x00000000
        /*0888*/ 	.short	0x010a
        /*088a*/ 	.byte	0xff
	.zero		1


	//   ....[121]....
        /*088c*/ 	.word	0x00004cb0
        /*0890*/ 	.word	0x000000ff
        /*0894*/ 	.word	0x00000000
        /*0898*/ 	.short	0x0101
        /*089a*/ 	.byte	0x04
	.zero		1


	//   ....[122]....
        /*089c*/ 	.word	0x00004cf0
        /*08a0*/ 	.word	0x000000ff
        /*08a4*/ 	.word	0x00000200
        /*08a8*/ 	.short	0x010a
        /*08aa*/ 	.byte	0x11
	.zero		1


	//   ....[123]....
        /*08ac*/ 	.word	0x00004d40
        /*08b0*/ 	.word	0x000000ff
        /*08b4*/ 	.word	0x00000000
        /*08b8*/ 	.short	0x0101
        /*08ba*/ 	.byte	0x04
	.zero		1


	//   ....[124]....
        /*08bc*/ 	.word	0x000051b0
        /*08c0*/ 	.word	0x0000000c
        /*08c4*/ 	.word	0x00000180
        /*08c8*/ 	.short	0x010a
        /*08ca*/ 	.byte	0xff
	.zero		1


	//   ....[125]....
        /*08cc*/ 	.word	0x00005320
        /*08d0*/ 	.word	0x00000000
        /*08d4*/ 	.word	0x00000000
        /*08d8*/ 	.short	0x0101
        /*08da*/ 	.byte	0xff
	.zero		1


	//   ....[126]....
        /*08dc*/ 	.word	0x000057a0
        /*08e0*/ 	.word	0x000000ff
        /*08e4*/ 	.word	0x00000178
        /*08e8*/ 	.short	0x010a
        /*08ea*/ 	.byte	0x18
	.zero		1


	//   ....[127]....
        /*08ec*/ 	.word	0x00005960
        /*08f0*/ 	.word	0x000000ff
        /*08f4*/ 	.word	0x00000158
        /*08f8*/ 	.short	0x010a
        /*08fa*/ 	.byte	0x04
	.zero		1


	//   ....[128]....
        /*08fc*/ 	.word	0x00005b40
        /*0900*/ 	.word	0x000000ff
        /*0904*/ 	.word	0x00000140
        /*0908*/ 	.short	0x010b
        /*090a*/ 	.byte	0x04
	.zero		1


	//   ....[129]....
        /*090c*/ 	.word	0x00005b50
        /*0910*/ 	.word	0x000000ff
        /*0914*/ 	.word	0x00000000
        /*0918*/ 	.short	0x0101
        /*091a*/ 	.byte	0x14
	.zero		1


	//   ....[130]....
        /*091c*/ 	.word	0x00005b60
        /*0920*/ 	.word	0x000000ff
        /*0924*/ 	.word	0x00000158
        /*0928*/ 	.short	0x010a
        /*092a*/ 	.byte	0x05
	.zero		1


	//   ....[131]....
        /*092c*/ 	.word	0x00005d60
        /*0930*/ 	.word	0x000000ff
        /*0934*/ 	.word	0x00000140
        /*0938*/ 	.short	0x010b
        /*093a*/ 	.byte	0x05
	.zero		1


	//   ....[132]....
        /*093c*/ 	.word	0x00005d70
        /*0940*/ 	.word	0x000000ff
        /*0944*/ 	.word	0x00000000
        /*0948*/ 	.short	0x0101
        /*094a*/ 	.byte	0x04
	.zero		1


	//   ....[133]....
        /*094c*/ 	.word	0x00005e10
        /*0950*/ 	.word	0x000000ff
        /*0954*/ 	.word	0x00000000
        /*0958*/ 	.short	0x010a
        /*095a*/ 	.byte	0x04
	.zero		1


	//   ....[134]....
        /*095c*/ 	.word	0x00005ea0
        /*0960*/ 	.word	0x000000ff
        /*0964*/ 	.word	0x00000000
        /*0968*/ 	.short	0x010a
        /*096a*/ 	.byte	0x05
	.zero		1


	//   ....[135]....
        /*096c*/ 	.word	0x00005f40
        /*0970*/ 	.word	0x00000000
        /*0974*/ 	.word	0x00000000
        /*0978*/ 	.short	0x010a
        /*097a*/ 	.byte	0xff
	.zero		1


	//   ....[136]....
        /*097c*/ 	.word	0x00006290
        /*0980*/ 	.word	0x00000003
        /*0984*/ 	.word	0x00000180
        /*0988*/ 	.short	0x010a
        /*098a*/ 	.byte	0xff
	.zero		1


	//   ....[137]....
        /*098c*/ 	.word	0x00006410
        /*0990*/ 	.word	0x00000000
        /*0994*/ 	.word	0x00000000
        /*0998*/ 	.short	0x0101
        /*099a*/ 	.byte	0xff
	.zero		1


	//   ....[138]....
        /*099c*/ 	.word	0x00006f80
        /*09a0*/ 	.word	0x00000000
        /*09a4*/ 	.word	0x00000140
        /*09a8*/ 	.short	0x010a
        /*09aa*/ 	.byte	0xff
	.zero		1


	//   ....[139]....
        /*09ac*/ 	.word	0x00006fe0
        /*09b0*/ 	.word	0x0000005c
        /*09b4*/ 	.word	0x000001a0
        /*09b8*/ 	.short	0x010a
        /*09ba*/ 	.byte	0xff
	.zero		1


	//   ....[140]....
        /*09bc*/ 	.word	0x000070d0
        /*09c0*/ 	.word	0x00000000
        /*09c4*/ 	.word	0x00000140
        /*09c8*/ 	.short	0x010a
        /*09ca*/ 	.byte	0xff
	.zero		1


	//   ....[141]....
        /*09cc*/ 	.word	0x00007200
        /*09d0*/ 	.word	0x0000005c
        /*09d4*/ 	.word	0x000001a0
        /*09d8*/ 	.short	0x010a
        /*09da*/ 	.byte	0xff
	.zero		1


	//   ....[142]....
        /*09dc*/ 	.word	0x00007d30
        /*09e0*/ 	.word	0x00000000
        /*09e4*/ 	.word	0x00000000
        /*09e8*/ 	.short	0x0101
        /*09ea*/ 	.byte	0xff
	.zero		1


	//   ....[143]....
        /*09ec*/ 	.word	0x00007d40
        /*09f0*/ 	.word	0x00000003
        /*09f4*/ 	.word	0x00000140
        /*09f8*/ 	.short	0x010a
        /*09fa*/ 	.byte	0xff
	.zero		1


	//   ....[144]....
        /*09fc*/ 	.word	0x00007e10
        /*0a00*/ 	.word	0x00000003
        /*0a04*/ 	.word	0x00000140
        /*0a08*/ 	.short	0x010a
        /*0a0a*/ 	.byte	0xff
	.zero		1


	//   ....[145]....
        /*0a0c*/ 	.word	0x00008290
        /*0a10*/ 	.word	0x0000005c
        /*0a14*/ 	.word	0x00000000
        /*0a18*/ 	.short	0x0101
        /*0a1a*/ 	.byte	0xff
	.zero		1


	//   ....[146]....
        /*0a1c*/ 	.word	0x00008ab0
        /*0a20*/ 	.word	0x00000002
        /*0a24*/ 	.word	0x00000000
        /*0a28*/ 	.short	0x0101
        /*0a2a*/ 	.byte	0xff
	.zero		1


	//   ....[147]....
        /*0a2c*/ 	.word	0x00008d80
        /*0a30*/ 	.word	0x000000ff
        /*0a34*/ 	.word	0x00000000
        /*0a38*/ 	.short	0x0101
        /*0a3a*/ 	.byte	0x06
	.zero		1


	//   ....[148]....
        /*0a3c*/ 	.word	0x00008da0
        /*0a40*/ 	.word	0x00000000
        /*0a44*/ 	.word	0x000001f0
        /*0a48*/ 	.short	0x010a
        /*0a4a*/ 	.byte	0xff
	.zero		1


	//   ....[149]....
        /*0a4c*/ 	.word	0x00008e00
        /*0a50*/ 	.word	0x00000000
        /*0a54*/ 	.word	0x000000a0
        /*0a58*/ 	.short	0x010a
        /*0a5a*/ 	.byte	0xff
	.zero		1


	//   ....[150]....
        /*0a5c*/ 	.word	0x00008e60
        /*0a60*/ 	.word	0x00000000
        /*0a64*/ 	.word	0x000000a0
        /*0a68*/ 	.short	0x010a
        /*0a6a*/ 	.byte	0xff
	.zero		1


	//   ....[151]....
        /*0a6c*/ 	.word	0x00008eb0
        /*0a70*/ 	.word	0x00000003
        /*0a74*/ 	.word	0x00000180
        /*0a78*/ 	.short	0x010a
        /*0a7a*/ 	.byte	0xff
	.zero		1


	//   ....[152]....
        /*0a7c*/ 	.word	0x00008f10
        /*0a80*/ 	.word	0x00000000
        /*0a84*/ 	.word	0x00000000
        /*0a88*/ 	.short	0x010a
        /*0a8a*/ 	.byte	0xff
	.zero		1


	//   ....[153]....
        /*0a8c*/ 	.word	0x00008f70
        /*0a90*/ 	.word	0x00000000
        /*0a94*/ 	.word	0x00000000
        /*0a98*/ 	.short	0x010a
        /*0a9a*/ 	.byte	0xff
	.zero		1


	//   ....[154]....
        /*0a9c*/ 	.word	0x00008fd0
        /*0aa0*/ 	.word	0x00000000
        /*0aa4*/ 	.word	0x00000000
        /*0aa8*/ 	.short	0x010a
        /*0aaa*/ 	.byte	0xff
	.zero		1


	//   ....[155]....
        /*0aac*/ 	.word	0x00009030
        /*0ab0*/ 	.word	0x00000000
        /*0ab4*/ 	.word	0x00000000
        /*0ab8*/ 	.short	0x010a
        /*0aba*/ 	.byte	0xff
	.zero		1


	//   ....[156]....
        /*0abc*/ 	.word	0x00009090
        /*0ac0*/ 	.word	0x00000000
        /*0ac4*/ 	.word	0x00000000
        /*0ac8*/ 	.short	0x010a
        /*0aca*/ 	.byte	0xff
	.zero		1


	//   ....[157]....
        /*0acc*/ 	.word	0x000090f0
        /*0ad0*/ 	.word	0x00000000
        /*0ad4*/ 	.word	0x00000000
        /*0ad8*/ 	.short	0x010a
        /*0ada*/ 	.byte	0xff
	.zero		1


	//   ....[158]....
        /*0adc*/ 	.word	0x00009150
        /*0ae0*/ 	.word	0x00000000
        /*0ae4*/ 	.word	0x00000000
        /*0ae8*/ 	.short	0x010a
        /*0aea*/ 	.byte	0xff
	.zero		1


	//   ....[159]....
        /*0aec*/ 	.word	0x000091b0
        /*0af0*/ 	.word	0x00000000
        /*0af4*/ 	.word	0x00000000
        /*0af8*/ 	.short	0x010a
        /*0afa*/ 	.byte	0xff
	.zero		1


	//   ....[160]....
        /*0afc*/ 	.word	0x00009210
        /*0b00*/ 	.word	0x00000000
        /*0b04*/ 	.word	0x00000000
        /*0b08*/ 	.short	0x010a
        /*0b0a*/ 	.byte	0xff
	.zero		1


	//   ....[161]....
        /*0b0c*/ 	.word	0x00009270
        /*0b10*/ 	.word	0x00000000
        /*0b14*/ 	.word	0x00000000
        /*0b18*/ 	.short	0x010a
        /*0b1a*/ 	.byte	0xff
	.zero		1


	//   ....[162]....
        /*0b1c*/ 	.word	0x000092d0
        /*0b20*/ 	.word	0x00000000
        /*0b24*/ 	.word	0x00000000
        /*0b28*/ 	.short	0x010a
        /*0b2a*/ 	.byte	0xff
	.zero		1


	//   ....[163]....
        /*0b2c*/ 	.word	0x00009330
        /*0b30*/ 	.word	0x00000000
        /*0b34*/ 	.word	0x00000000
        /*0b38*/ 	.short	0x010a
        /*0b3a*/ 	.byte	0xff
	.zero		1


	//   ....[164]....
        /*0b3c*/ 	.word	0x00009390
        /*0b40*/ 	.word	0x00000000
        /*0b44*/ 	.word	0x00000000
        /*0b48*/ 	.short	0x010a
        /*0b4a*/ 	.byte	0xff
	.zero		1


	//   ....[165]....
        /*0b4c*/ 	.word	0x000093f0
        /*0b50*/ 	.word	0x00000000
        /*0b54*/ 	.word	0x00000000
        /*0b58*/ 	.short	0x010a
        /*0b5a*/ 	.byte	0xff
	.zero		1


	//   ....[166]....
        /*0b5c*/ 	.word	0x00009450
        /*0b60*/ 	.word	0x00000000
        /*0b64*/ 	.word	0x00000000
        /*0b68*/ 	.short	0x010a
        /*0b6a*/ 	.byte	0xff
	.zero		1


	//   ....[167]....
        /*0b6c*/ 	.word	0x000094b0
        /*0b70*/ 	.word	0x00000000
        /*0b74*/ 	.word	0x00000000
        /*0b78*/ 	.short	0x010a
        /*0b7a*/ 	.byte	0xff
	.zero		1


	//   ....[168]....
        /*0b7c*/ 	.word	0x00009510
        /*0b80*/ 	.word	0x00000000
        /*0b84*/ 	.word	0x00000000
        /*0b88*/ 	.short	0x010a
        /*0b8a*/ 	.byte	0xff
	.zero		1


	//   ....[169]....
        /*0b8c*/ 	.word	0x00009570
        /*0b90*/ 	.word	0x00000000
        /*0b94*/ 	.word	0x00000000
        /*0b98*/ 	.short	0x010a
        /*0b9a*/ 	.byte	0xff
	.zero		1


	//   ....[170]....
        /*0b9c*/ 	.word	0x000095d0
        /*0ba0*/ 	.word	0x00000000
        /*0ba4*/ 	.word	0x00000000
        /*0ba8*/ 	.short	0x010a
        /*0baa*/ 	.byte	0xff
	.zero		1


	//   ....[171]....
        /*0bac*/ 	.word	0x00009620
        /*0bb0*/ 	.word	0x00000002
        /*0bb4*/ 	.word	0x000001e0
        /*0bb8*/ 	.short	0x010a
        /*0bba*/ 	.byte	0xff
	.zero		1


	//   ....[172]....
        /*0bbc*/ 	.word	0x00009680
        /*0bc0*/ 	.word	0x00000002
        /*0bc4*/ 	.word	0x00000190
        /*0bc8*/ 	.short	0x010a
        /*0bca*/ 	.byte	0xff
	.zero		1


	//   ....[173]....
        /*0bcc*/ 	.word	0x000096d0
        /*0bd0*/ 	.word	0x00000002
        /*0bd4*/ 	.word	0x00000180
        /*0bd8*/ 	.short	0x010a
        /*0bda*/ 	.byte	0xff
	.zero		1


	//   ....[174]....
        /*0bdc*/ 	.word	0x00009730
        /*0be0*/ 	.word	0x00000000
        /*0be4*/ 	.word	0x00000190
        /*0be8*/ 	.short	0x010a
        /*0bea*/ 	.byte	0xff
	.zero		1


	//   ....[175]....
        /*0bec*/ 	.word	0x00009790
        /*0bf0*/ 	.word	0x00000000
        /*0bf4*/ 	.word	0x00000008
        /*0bf8*/ 	.short	0x010a
        /*0bfa*/ 	.byte	0xff
	.zero		1


	//   ....[176]....
        /*0bfc*/ 	.word	0x00009880
        /*0c00*/ 	.word	0x00000000
        /*0c04*/ 	.word	0x00000008
        /*0c08*/ 	.short	0x010a
        /*0c0a*/ 	.byte	0xff
	.zero		1


	//   ....[177]....
        /*0c0c*/ 	.word	0x000098d0
        /*0c10*/ 	.word	0x00000000
        /*0c14*/ 	.word	0x00000180
        /*0c18*/ 	.short	0x010a
        /*0c1a*/ 	.byte	0xff
	.zero		1


	//   ....[178]....
        /*0c1c*/ 	.word	0x00009930
        /*0c20*/ 	.word	0x00000000
        /*0c24*/ 	.word	0x000001c0
        /*0c28*/ 	.short	0x010a
        /*0c2a*/ 	.byte	0xff
	.zero		1


	//   ....[179]....
        /*0c2c*/ 	.word	0x00009990
        /*0c30*/ 	.word	0x00000000
        /*0c34*/ 	.word	0x00000000
        /*0c38*/ 	.short	0x010a
        /*0c3a*/ 	.byte	0xff
	.zero		1


	//   ....[180]....
        /*0c3c*/ 	.word	0x000099f0
        /*0c40*/ 	.word	0x00000000
        /*0c44*/ 	.word	0x00000000
        /*0c48*/ 	.short	0x010a
        /*0c4a*/ 	.byte	0xff
	.zero		1


	//   ....[181]....
        /*0c4c*/ 	.word	0x00009a50
        /*0c50*/ 	.word	0x00000000
        /*0c54*/ 	.word	0x00000000
        /*0c58*/ 	.short	0x010a
        /*0c5a*/ 	.byte	0xff
	.zero		1


	//   ....[182]....
        /*0c5c*/ 	.word	0x00009ab0
        /*0c60*/ 	.word	0x00000000
        /*0c64*/ 	.word	0x00000000
        /*0c68*/ 	.short	0x010a
        /*0c6a*/ 	.byte	0xff
	.zero		1


	//   ....[183]....
        /*0c6c*/ 	.word	0x00009b10
        /*0c70*/ 	.word	0x00000000
        /*0c74*/ 	.word	0x00000200
        /*0c78*/ 	.short	0x010a
        /*0c7a*/ 	.byte	0xff
	.zero		1


	//   ....[184]....
        /*0c7c*/ 	.word	0x00009b60
        /*0c80*/ 	.word	0x0000000c
        /*0c84*/ 	.word	0x00000180
        /*0c88*/ 	.short	0x010a
        /*0c8a*/ 	.byte	0xff
	.zero		1


	//   ....[185]....
        /*0c8c*/ 	.word	0x00009bc0
        /*0c90*/ 	.word	0x00000000
        /*0c94*/ 	.word	0x00000178
        /*0c98*/ 	.short	0x010a
        /*0c9a*/ 	.byte	0xff
	.zero		1


	//   ....[186]....
        /*0c9c*/ 	.word	0x00009c20
        /*0ca0*/ 	.word	0x00000000
        /*0ca4*/ 	.word	0x00000158
        /*0ca8*/ 	.short	0x010a
        /*0caa*/ 	.byte	0xff
	.zero		1


	//   ....[187]....
        /*0cac*/ 	.word	0x00009c80
        /*0cb0*/ 	.word	0x00000009
        /*0cb4*/ 	.word	0x00000158
        /*0cb8*/ 	.short	0x010a
        /*0cba*/ 	.byte	0xff
	.zero		1


	//   ....[188]....
        /*0cbc*/ 	.word	0x00009ce0
        /*0cc0*/ 	.word	0x00000000
        /*0cc4*/ 	.word	0x00000000
        /*0cc8*/ 	.short	0x010a
        /*0cca*/ 	.byte	0xff
	.zero		1


	//   ....[189]....
        /*0ccc*/ 	.word	0x00009d40
        /*0cd0*/ 	.word	0x00000000
        /*0cd4*/ 	.word	0x00000000
        /*0cd8*/ 	.short	0x010a
        /*0cda*/ 	.byte	0xff
	.zero		1


	//   ....[190]....
        /*0cdc*/ 	.word	0x00009d90
        /*0ce0*/ 	.word	0x00000003
        /*0ce4*/ 	.word	0x00000180
        /*0ce8*/ 	.short	0x010a
        /*0cea*/ 	.byte	0xff
	.zero		1


	//   ....[191]....
        /*0cec*/ 	.word	0x00009de0
        /*0cf0*/ 	.word	0x00000000
        /*0cf4*/ 	.word	0x00000140
        /*0cf8*/ 	.short	0x010a
        /*0cfa*/ 	.byte	0xff
	.zero		1


	//   ....[192]....
        /*0cfc*/ 	.word	0x00009e30
        /*0d00*/ 	.word	0x0000005c
        /*0d04*/ 	.word	0x000001a0
        /*0d08*/ 	.short	0x010a
        /*0d0a*/ 	.byte	0xff
	.zero		1


	//   ....[193]....
        /*0d0c*/ 	.word	0x00009e80
        /*0d10*/ 	.word	0x00000003
        /*0d14*/ 	.word	0x00000140
        /*0d18*/ 	.short	0x010a
        /*0d1a*/ 	.byte	0xff
	.zero		1


	//----- nvinfo : EIATTR_NUM_MBARRIERS
	.align		4
.L_47:
        /*0d1c*/ 	.byte	0x03, 0x38
        /*0d1e*/ 	.short	0x0041


	//----- nvinfo : EIATTR_EXIT_INSTR_OFFSETS
	.align		4
        /*0d20*/ 	.byte	0x04, 0x1c
        /*0d22*/ 	.short	(.L_49 - .L_48)


	//   ....[0]....
.L_48:
        /*0d24*/ 	.word	0x00003750


	//   ....[1]....
        /*0d28*/ 	.word	0x00003c60


	//   ....[2]....
        /*0d2c*/ 	.word	0x00003cc0


	//   ....[3]....
        /*0d30*/ 	.word	0x00004f70


	//   ....[4]....
        /*0d34*/ 	.word	0x00005f70


	//   ....[5]....
        /*0d38*/ 	.word	0x00005fb0


	//   ....[6]....
        /*0d3c*/ 	.word	0x00008c70


	//   ....[7]....
        /*0d40*/ 	.word	0x00008ce0


	//   ....[8]....
        /*0d44*/ 	.word	0x00008d10


	//   ....[9]....
        /*0d48*/ 	.word	0x00008d90


	//----- nvinfo : EIATTR_MAX_THREADS
	.align		4
.L_49:
        /*0d4c*/ 	.byte	0x04, 0x05
        /*0d4e*/ 	.short	(.L_51 - .L_50)
.L_50:
        /*0d50*/ 	.word	0x00000100
        /*0d54*/ 	.word	0x00000001
        /*0d58*/ 	.word	0x00000001


	//----- nvinfo : EIATTR_CRS_STACK_SIZE
	.align		4
.L_51:
        /*0d5c*/ 	.byte	0x04, 0x1e
        /*0d5e*/ 	.short	(.L_53 - .L_52)
.L_52:
        /*0d60*/ 	.word	0x00000000


	//----- nvinfo : EIATTR_CBANK_PARAM_SIZE
	.align		4
.L_53:
        /*0d64*/ 	.byte	0x03, 0x19
        /*0d66*/ 	.short	0x0800


	//----- nvinfo : EIATTR_PARAM_CBANK
	.align		4
        /*0d68*/ 	.byte	0x04, 0x0a
        /*0d6a*/ 	.short	(.L_55 - .L_54)
	.align		4
.L_54:
        /*0d6c*/ 	.word	index@(.nv.constant0._ZN7cutlass13device_kernelINS_4gemm6kernel13GemmUniversalIN4cute5tupleIJiiiiEEENS1_10collective13CollectiveMmaINS1_35MainloopSm100TmaUmmaWarpSpecializedILi20ELi2ELi4ENS5_IJNS4_1CILi2EEENSA_ILi4EEENSA_ILi1EEEEEEEENS5_IJNSA_ILi256EEENSA_ILi64EEENSA_ILi32EEEEEENS_10bfloat16_tENS5_IJlSD_lEEESK_SL_NS4_8TiledMMAINS4_8MMA_AtomIJNS4_26SM100_MMA_F16BF16_2x1SM_SSISK_SK_fLi256ELi64ELNS4_4UMMA5MajorE0ELSQ_0ELNSP_7ScaleInE0ELSR_0EEEEEENS4_6LayoutINS5_IJSD_SD_SD_EEENS5_IJNSA_ILi0EEESW_SW_EEEEENS5_IJNS4_10UnderscoreESZ_SZ_EEEEENS4_28SM100_TMA_2SM_LOAD_MULTICASTENS4_14ComposedLayoutINS4_7SwizzleILi2ELi4ELi3EEENS4_18smem_ptr_flag_bitsILi16EEENSU_INS5_IJNSA_ILi8EEESI_EEENS5_IJSI_SD_EEEEEEEvNS4_8identityENS4_18SM100_TMA_2SM_LOADES1C_vS1D_EENS_8epilogue10collective18CollectiveEpilogueINS1G_23Sm100TmaWarpSpecializedILi3ELi2ELi32ELb1ELb0EEEJNS5_IJNSA_ILi128EEESH_SI_EEENS5_IJNSU_IS1L_SD_EENSU_ISI_SD_EEEEESK_SL_SK_SL_NS1G_6fusion15FusionCallbacksIS1K_NS1Q_17LinearCombinationISK_fSK_fLNS_15FloatRoundStyleE2EEES1M_S1P_JEEENS4_5SM1004TMEM4LOAD26SM100_TMEM_LOAD_32dp32b32xENS4_13SM90_TMA_LOADES1C_NS4_39AutoVectorizingCopyWithAssumedAlignmentILi128EEENS4_14SM90_TMA_STOREES1C_S22_S22_EEEvvEEEEvNT_6ParamsE)
        /*0d70*/ 	.short	0x0380
        /*0d72*/ 	.short	0x0800


	//----- nvinfo : EIATTR_SW_WAR
	.align		4
.L_55:
        /*0d74*/ 	.byte	0x04, 0x36
        /*0d76*/ 	.short	(.L_57 - .L_56)
.L_56:
        /*0d78*/ 	.word	0x00000008
.L_57:


//--------------------- .nv.callgraph             --------------------------
	.section	.nv.callgraph,"",@"SHT_CUDA_CALLGRAPH"
	.align	4
	.sectionentsize	8
	.align		4
        /*0000*/ 	.word	0x00000000
	.align		4
        /*0004*/ 	.word	0xffffffff
	.align		4
        /*0008*/ 	.word	index@(_ZN7cutlass13device_kernelINS_4gemm6kernel13GemmUniversalIN4cute5tupleIJiiiiEEENS1_10collective13CollectiveMmaINS1_35MainloopSm100TmaUmmaWarpSpecializedILi20ELi2ELi4ENS5_IJNS4_1CILi2EEENSA_ILi4EEENSA_ILi1EEEEEEEENS5_IJNSA_ILi256EEENSA_ILi64EEENSA_ILi32EEEEEENS_10bfloat16_tENS5_IJlSD_lEEESK_SL_NS4_8TiledMMAINS4_8MMA_AtomIJNS4_26SM100_MMA_F16BF16_2x1SM_SSISK_SK_fLi256ELi64ELNS4_4UMMA5MajorE0ELSQ_0ELNSP_7ScaleInE0ELSR_0EEEEEENS4_6LayoutINS5_IJSD_SD_SD_EEENS5_IJNSA_ILi0EEESW_SW_EEEEENS5_IJNS4_10UnderscoreESZ_SZ_EEEEENS4_28SM100_TMA_2SM_LOAD_MULTICASTENS4_14ComposedLayoutINS4_7SwizzleILi2ELi4ELi3EEENS4_18smem_ptr_flag_bitsILi16EEENSU_INS5_IJNSA_ILi8EEESI_EEENS5_IJSI_SD_EEEEEEEvNS4_8identityENS4_18SM100_TMA_2SM_LOADES1C_vS1D_EENS_8epilogue10collective18CollectiveEpilogueINS1G_23Sm100TmaWarpSpecializedILi3ELi2ELi32ELb1ELb0EEEJNS5_IJNSA_ILi128EEESH_SI_EEENS5_IJNSU_IS1L_SD_EENSU_ISI_SD_EEEEESK_SL_SK_SL_NS1G_6fusion15FusionCallbacksIS1K_NS1Q_17LinearCombinationISK_fSK_fLNS_15FloatRoundStyleE2EEES1M_S1P_JEEENS4_5SM1004TMEM4LOAD26SM100_TMEM_LOAD_32dp32b32xENS4_13SM90_TMA_LOADES1C_NS4_39AutoVectorizingCopyWithAssumedAlignmentILi128EEENS4_14SM90_TMA_STOREES1C_S22_S22_EEEvvEEEEvNT_6ParamsE)
	.align		4
        /*000c*/ 	.word	index@(__assertfail)
	.align		4
        /*0010*/ 	.word	0x00000000
	.align		4
        /*0014*/ 	.word	0xfffffffe
	.align		4
        /*0018*/ 	.word	0x00000000
	.align		4
        /*001c*/ 	.word	0xfffffffd
	.align		4
        /*0020*/ 	.word	0x00000000
	.align		4
        /*0024*/ 	.word	0xfffffffc


//--------------------- .nv.constant4             --------------------------
	.section	.nv.constant4,"a",@progbits
	.align	8
	.align		8
.nv.constant4:
        /*0000*/ 	.dword	__assertfail
	.align		8
        /*0008*/ 	.dword	__unnamed_1
	.align		8
        /*0010*/ 	.dword	__unnamed_2
	.align		8
        /*0018*/ 	.dword	_ZN40_INTERNAL_a40b5ddb_4_k_cu_e6fa2279_304074cuda3std3__45__cpo5beginE
	.align		8
        /*0020*/ 	.dword	_ZN40_INTERNAL_a40b5ddb_4_k_cu_e6fa2279_304074cuda3std3__45__cpo3endE
	.align		8
        /*0028*/ 	.dword	_ZN40_INTERNAL_a40b5ddb_4_k_cu_e6fa2279_304074cuda3std3__45__cpo6cbeginE
	.align		8
        /*0030*/ 	.dword	_ZN40_INTERNAL_a40b5ddb_4_k_cu_e6fa2279_304074cuda3std3__45__cpo4cendE
	.align		8
        /*0038*/ 	.dword	_ZN40_INTERNAL_a40b5ddb_4_k_cu_e6fa2279_304074cuda3std3__442_GLOBAL__N__a40b5ddb_4_k_cu_e6fa2279_304076ignoreE
	.align		8
        /*0040*/ 	.dword	_ZN40_INTERNAL_a40b5ddb_4_k_cu_e6fa2279_304074cuda3std3__419piecewise_constructE
	.align		8
        /*0048*/ 	.dword	_ZN40_INTERNAL_a40b5ddb_4_k_cu_e6fa2279_304074cuda3std3__48in_placeE
	.align		8
        /*0050*/ 	.dword	_ZN40_INTERNAL_a40b5ddb_4_k_cu_e6fa2279_304074cuda3std6ranges3__45__cpo4swapE
	.align		8
        /*0058*/ 	.dword	_ZN40_INTERNAL_a40b5ddb_4_k_cu_e6fa2279_304074cuda3std6ranges3__45__cpo9iter_moveE
	.align		8
        /*0060*/ 	.dword	_ZN40_INTERNAL_a40b5ddb_4_k_cu_e6fa2279_304074cute7productE
	.align		8
        /*0068*/ 	.dword	_ZN40_INTERNAL_a40b5ddb_4_k_cu_e6fa2279_304074cute1_E
	.align		8
        /*0070*/ 	.dword	$str$25
	.align		8
        /*0078*/ 	.dword	$str$26
	.align		8
        /*0080*/ 	.dword	$str$27
	.align		8
        /*0088*/ 	.dword	$str$28


//--------------------- .text._ZN7cutlass13device_kernelINS_4gemm6kernel13GemmUniversalIN4cute5tupleIJiiiiEEENS1_10collective13CollectiveMmaINS1_35MainloopSm100TmaUmmaWarpSpecializedILi20ELi2ELi4ENS5_IJNS4_1CILi2EEENSA_ILi4EEENSA_ILi1EEEEEEEENS5_IJNSA_ILi256EEENSA_ILi64EEENSA_ILi32EEEEEENS_10bfloat16_tENS5_IJlSD_lEEESK_SL_NS4_8TiledMMAINS4_8MMA_AtomIJNS4_26SM100_MMA_F16BF16_2x1SM_SSISK_SK_fLi256ELi64ELNS4_4UMMA5MajorE0ELSQ_0ELNSP_7ScaleInE0ELSR_0EEEEEENS4_6LayoutINS5_IJSD_SD_SD_EEENS5_IJNSA_ILi0EEESW_SW_EEEEENS5_IJNS4_10UnderscoreESZ_SZ_EEEEENS4_28SM100_TMA_2SM_LOAD_MULTICASTENS4_14ComposedLayoutINS4_7SwizzleILi2ELi4ELi3EEENS4_18smem_ptr_flag_bitsILi16EEENSU_INS5_IJNSA_ILi8EEESI_EEENS5_IJSI_SD_EEEEEEEvNS4_8identityENS4_18SM100_TMA_2SM_LOADES1C_vS1D_EENS_8epilogue10collective18CollectiveEpilogueINS1G_23Sm100TmaWarpSpecializedILi3ELi2ELi32ELb1ELb0EEEJNS5_IJNSA_ILi128EEESH_SI_EEENS5_IJNSU_IS1L_SD_EENSU_ISI_SD_EEEEESK_SL_SK_SL_NS1G_6fusion15FusionCallbacksIS1K_NS1Q_17LinearCombinationISK_fSK_fLNS_15FloatRoundStyleE2EEES1M_S1P_JEEENS4_5SM1004TMEM4LOAD26SM100_TMEM_LOAD_32dp32b32xENS4_13SM90_TMA_LOADES1C_NS4_39AutoVectorizingCopyWithAssumedAlignmentILi128EEENS4_14SM90_TMA_STOREES1C_S22_S22_EEEvvEEEEvNT_6ParamsE --------------------------
	.section	.text._ZN7cutlass13device_kernelINS_4gemm6kernel13GemmUniversalIN4cute5tupleIJiiiiEEENS1_10collective13CollectiveMmaINS1_35MainloopSm100TmaUmmaWarpSpecializedILi20ELi2ELi4ENS5_IJNS4_1CILi2EEENSA_ILi4EEENSA_ILi1EEEEEEEENS5_IJNSA_ILi256EEENSA_ILi64EEENSA_ILi32EEEEEENS_10bfloat16_tENS5_IJlSD_lEEESK_SL_NS4_8TiledMMAINS4_8MMA_AtomIJNS4_26SM100_MMA_F16BF16_2x1SM_SSISK_SK_fLi256ELi64ELNS4_4UMMA5MajorE0ELSQ_0ELNSP_7ScaleInE0ELSR_0EEEEEENS4_6LayoutINS5_IJSD_SD_SD_EEENS5_IJNSA_ILi0EEESW_SW_EEEEENS5_IJNS4_10UnderscoreESZ_SZ_EEEEENS4_28SM100_TMA_2SM_LOAD_MULTICASTENS4_14ComposedLayoutINS4_7SwizzleILi2ELi4ELi3EEENS4_18smem_ptr_flag_bitsILi16EEENSU_INS5_IJNSA_ILi8EEESI_EEENS5_IJSI_SD_EEEEEEEvNS4_8identityENS4_18SM100_TMA_2SM_LOADES1C_vS1D_EENS_8epilogue10collective18CollectiveEpilogueINS1G_23Sm100TmaWarpSpecializedILi3ELi2ELi32ELb1ELb0EEEJNS5_IJNSA_ILi128EEESH_SI_EEENS5_IJNSU_IS1L_SD_EENSU_ISI_SD_EEEEESK_SL_SK_SL_NS1G_6fusion15FusionCallbacksIS1K_NS1Q_17LinearCombinationISK_fSK_fLNS_15FloatRoundStyleE2EEES1M_S1P_JEEENS4_5SM1004TMEM4LOAD26SM100_TMEM_LOAD_32dp32b32xENS4_13SM90_TMA_LOADES1C_NS4_39AutoVectorizingCopyWithAssumedAlignmentILi128EEENS4_14SM90_TMA_STOREES1C_S22_S22_EEEvvEEEEvNT_6ParamsE,"ax",@progbits
	.align	128
.text._ZN7cutlass13device_kernelINS_4gemm6kernel13GemmUniversalIN4cute5tupleIJiiiiEEENS1_10collective13CollectiveMmaINS1_35MainloopSm100TmaUmmaWarpSpecializedILi20ELi2ELi4ENS5_IJNS4_1CILi2EEENSA_ILi4EEENSA_ILi1EEEEEEEENS5_IJNSA_ILi256EEENSA_ILi64EEENSA_ILi32EEEEEENS_10bfloat16_tENS5_IJlSD_lEEESK_SL_NS4_8TiledMMAINS4_8MMA_AtomIJNS4_26SM100_MMA_F16BF16_2x1SM_SSISK_SK_fLi256ELi64ELNS4_4UMMA5MajorE0ELSQ_0ELNSP_7ScaleInE0ELSR_0EEEEEENS4_6LayoutINS5_IJSD_SD_SD_EEENS5_IJNSA_ILi0EEESW_SW_EEEEENS5_IJNS4_10UnderscoreESZ_SZ_EEEEENS4_28SM100_TMA_2SM_LOAD_MULTICASTENS4_14ComposedLayoutINS4_7SwizzleILi2ELi4ELi3EEENS4_18smem_ptr_flag_bitsILi16EEENSU_INS5_IJNSA_ILi8EEESI_EEENS5_IJSI_SD_EEEEEEEvNS4_8identityENS4_18SM100_TMA_2SM_LOADES1C_vS1D_EENS_8epilogue10collective18CollectiveEpilogueINS1G_23Sm100TmaWarpSpecializedILi3ELi2ELi32ELb1ELb0EEEJNS5_IJNSA_ILi128EEESH_SI_EEENS5_IJNSU_IS1L_SD_EENSU_ISI_SD_EEEEESK_SL_SK_SL_NS1G_6fusion15FusionCallbacksIS1K_NS1Q_17LinearCombinationISK_fSK_fLNS_15FloatRoundStyleE2EEES1M_S1P_JEEENS4_5SM1004TMEM4LOAD26SM100_TMEM_LOAD_32dp32b32xENS4_13SM90_TMA_LOADES1C_NS4_39AutoVectorizingCopyWithAssumedAlignmentILi128EEENS4_14SM90_TMA_STOREES1C_S22_S22_EEEvvEEEEvNT_6ParamsE:
        .type           _ZN7cutlass13device_kernelINS_4gemm6kernel13GemmUniversalIN4cute5tupleIJiiiiEEENS1_10collective13CollectiveMmaINS1_35MainloopSm100TmaUmmaWarpSpecializedILi20ELi2ELi4ENS5_IJNS4_1CILi2EEENSA_ILi4EEENSA_ILi1EEEEEEEENS5_IJNSA_ILi256EEENSA_ILi64EEENSA_ILi32EEEEEENS_10bfloat16_tENS5_IJlSD_lEEESK_SL_NS4_8TiledMMAINS4_8MMA_AtomIJNS4_26SM100_MMA_F16BF16_2x1SM_SSISK_SK_fLi256ELi64ELNS4_4UMMA5MajorE0ELSQ_0ELNSP_7ScaleInE0ELSR_0EEEEEENS4_6LayoutINS5_IJSD_SD_SD_EEENS5_IJNSA_ILi0EEESW_SW_EEEEENS5_IJNS4_10UnderscoreESZ_SZ_EEEEENS4_28SM100_TMA_2SM_LOAD_MULTICASTENS4_14ComposedLayoutINS4_7SwizzleILi2ELi4ELi3EEENS4_18smem_ptr_flag_bitsILi16EEENSU_INS5_IJNSA_ILi8EEESI_EEENS5_IJSI_SD_EEEEEEEvNS4_8identityENS4_18SM100_TMA_2SM_LOADES1C_vS1D_EENS_8epilogue10collective18CollectiveEpilogueINS1G_23Sm100TmaWarpSpecializedILi3ELi2ELi32ELb1ELb0EEEJNS5_IJNSA_ILi128EEESH_SI_EEENS5_IJNSU_IS1L_SD_EENSU_ISI_SD_EEEEESK_SL_SK_SL_NS1G_6fusion15FusionCallbacksIS1K_NS1Q_17LinearCombinationISK_fSK_fLNS_15FloatRoundStyleE2EEES1M_S1P_JEEENS4_5SM1004TMEM4LOAD26SM100_TMEM_LOAD_32dp32b32xENS4_13SM90_TMA_LOADES1C_NS4_39AutoVectorizingCopyWithAssumedAlignmentILi128EEENS4_14SM90_TMA_STOREES1C_S22_S22_EEEvvEEEEvNT_6ParamsE,@function
        .size           _ZN7cutlass13device_kernelINS_4gemm6kernel13GemmUniversalIN4cute5tupleIJiiiiEEENS1_10collective13CollectiveMmaINS1_35MainloopSm100TmaUmmaWarpSpecializedILi20ELi2ELi4ENS5_IJNS4_1CILi2EEENSA_ILi4EEENSA_ILi1EEEEEEEENS5_IJNSA_ILi256EEENSA_ILi64EEENSA_ILi32EEEEEENS_10bfloat16_tENS5_IJlSD_lEEESK_SL_NS4_8TiledMMAINS4_8MMA_AtomIJNS4_26SM100_MMA_F16BF16_2x1SM_SSISK_SK_fLi256ELi64ELNS4_4UMMA5MajorE0ELSQ_0ELNSP_7ScaleInE0ELSR_0EEEEEENS4_6LayoutINS5_IJSD_SD_SD_EEENS5_IJNSA_ILi0EEESW_SW_EEEEENS5_IJNS4_10UnderscoreESZ_SZ_EEEEENS4_28SM100_TMA_2SM_LOAD_MULTICASTENS4_14ComposedLayoutINS4_7SwizzleILi2ELi4ELi3EEENS4_18smem_ptr_flag_bitsILi16EEENSU_INS5_IJNSA_ILi8EEESI_EEENS5_IJSI_SD_EEEEEEEvNS4_8identityENS4_18SM100_TMA_2SM_LOADES1C_vS1D_EENS_8epilogue10collective18CollectiveEpilogueINS1G_23Sm100TmaWarpSpecializedILi3ELi2ELi32ELb1ELb0EEEJNS5_IJNSA_ILi128EEESH_SI_EEENS5_IJNSU_IS1L_SD_EENSU_ISI_SD_EEEEESK_SL_SK_SL_NS1G_6fusion15FusionCallbacksIS1K_NS1Q_17LinearCombinationISK_fSK_fLNS_15FloatRoundStyleE2EEES1M_S1P_JEEENS4_5SM1004TMEM4LOAD26SM100_TMEM_LOAD_32dp32b32xENS4_13SM90_TMA_LOADES1C_NS4_39AutoVectorizingCopyWithAssumedAlignmentILi128EEENS4_14SM90_TMA_STOREES1C_S22_S22_EEEvvEEEEvNT_6ParamsE,(.L_x_224 - _ZN7cutlass13device_kernelINS_4gemm6kernel13GemmUniversalIN4cute5tupleIJiiiiEEENS1_10collective13CollectiveMmaINS1_35MainloopSm100TmaUmmaWarpSpecializedILi20ELi2ELi4ENS5_IJNS4_1CILi2EEENSA_ILi4EEENSA_ILi1EEEEEEEENS5_IJNSA_ILi256EEENSA_ILi64EEENSA_ILi32EEEEEENS_10bfloat16_tENS5_IJlSD_lEEESK_SL_NS4_8TiledMMAINS4_8MMA_AtomIJNS4_26SM100_MMA_F16BF16_2x1SM_SSISK_SK_fLi256ELi64ELNS4_4UMMA5MajorE0ELSQ_0ELNSP_7ScaleInE0ELSR_0EEEEEENS4_6LayoutINS5_IJSD_SD_SD_EEENS5_IJNSA_ILi0EEESW_SW_EEEEENS5_IJNS4_10UnderscoreESZ_SZ_EEEEENS4_28SM100_TMA_2SM_LOAD_MULTICASTENS4_14ComposedLayoutINS4_7SwizzleILi2ELi4ELi3EEENS4_18smem_ptr_flag_bitsILi16EEENSU_INS5_IJNSA_ILi8EEESI_EEENS5_IJSI_SD_EEEEEEEvNS4_8identityENS4_18SM100_TMA_2SM_LOADES1C_vS1D_EENS_8epilogue10collective18CollectiveEpilogueINS1G_23Sm100TmaWarpSpecializedILi3ELi2ELi32ELb1ELb0EEEJNS5_IJNSA_ILi128EEESH_SI_EEENS5_IJNSU_IS1L_SD_EENSU_ISI_SD_EEEEESK_SL_SK_SL_NS1G_6fusion15FusionCallbacksIS1K_NS1Q_17LinearCombinationISK_fSK_fLNS_15FloatRoundStyleE2EEES1M_S1P_JEEENS4_5SM1004TMEM4LOAD26SM100_TMEM_LOAD_32dp32b32xENS4_13SM90_TMA_LOADES1C_NS4_39AutoVectorizingCopyWithAssumedAlignmentILi128EEENS4_14SM90_TMA_STOREES1C_S22_S22_EEEvvEEEEvNT_6ParamsE)
        .other          _ZN7cutlass13device_kernelINS_4gemm6kernel13GemmUniversalIN4cute5tupleIJiiiiEEENS1_10collective13CollectiveMmaINS1_35MainloopSm100TmaUmmaWarpSpecializedILi20ELi2ELi4ENS5_IJNS4_1CILi2EEENSA_ILi4EEENSA_ILi1EEEEEEEENS5_IJNSA_ILi256EEENSA_ILi64EEENSA_ILi32EEEEEENS_10bfloat16_tENS5_IJlSD_lEEESK_SL_NS4_8TiledMMAINS4_8MMA_AtomIJNS4_26SM100_MMA_F16BF16_2x1SM_SSISK_SK_fLi256ELi64ELNS4_4UMMA5MajorE0ELSQ_0ELNSP_7ScaleInE0ELSR_0EEEEEENS4_6LayoutINS5_IJSD_SD_SD_EEENS5_IJNSA_ILi0EEESW_SW_EEEEENS5_IJNS4_10UnderscoreESZ_SZ_EEEEENS4_28SM100_TMA_2SM_LOAD_MULTICASTENS4_14ComposedLayoutINS4_7SwizzleILi2ELi4ELi3EEENS4_18smem_ptr_flag_bitsILi16EEENSU_INS5_IJNSA_ILi8EEESI_EEENS5_IJSI_SD_EEEEEEEvNS4_8identityENS4_18SM100_TMA_2SM_LOADES1C_vS1D_EENS_8epilogue10collective18CollectiveEpilogueINS1G_23Sm100TmaWarpSpecializedILi3ELi2ELi32ELb1ELb0EEEJNS5_IJNSA_ILi128EEESH_SI_EEENS5_IJNSU_IS1L_SD_EENSU_ISI_SD_EEEEESK_SL_SK_SL_NS1G_6fusion15FusionCallbacksIS1K_NS1Q_17LinearCombinationISK_fSK_fLNS_15FloatRoundStyleE2EEES1M_S1P_JEEENS4_5SM1004TMEM4LOAD26SM100_TMEM_LOAD_32dp32b32xENS4_13SM90_TMA_LOADES1C_NS4_39AutoVectorizingCopyWithAssumedAlignmentILi128EEENS4_14SM90_TMA_STOREES1C_S22_S22_EEEvvEEEEvNT_6ParamsE,@"STO_CUDA_ENTRY STV_DEFAULT"
_ZN7cutlass13device_kernelINS_4gemm6kernel13GemmUniversalIN4cute5tupleIJiiiiEEENS1_10collective13CollectiveMmaINS1_35MainloopSm100TmaUmmaWarpSpecializedILi20ELi2ELi4ENS5_IJNS4_1CILi2EEENSA_ILi4EEENSA_ILi1EEEEEEEENS5_IJNSA_ILi256EEENSA_ILi64EEENSA_ILi32EEEEEENS_10bfloat16_tENS5_IJlSD_lEEESK_SL_NS4_8TiledMMAINS4_8MMA_AtomIJNS4_26SM100_MMA_F16BF16_2x1SM_SSISK_SK_fLi256ELi64ELNS4_4UMMA5MajorE0ELSQ_0ELNSP_7ScaleInE0ELSR_0EEEEEENS4_6LayoutINS5_IJSD_SD_SD_EEENS5_IJNSA_ILi0EEESW_SW_EEEEENS5_IJNS4_10UnderscoreESZ_SZ_EEEEENS4_28SM100_TMA_2SM_LOAD_MULTICASTENS4_14ComposedLayoutINS4_7SwizzleILi2ELi4ELi3EEENS4_18smem_ptr_flag_bitsILi16EEENSU_INS5_IJNSA_ILi8EEESI_EEENS5_IJSI_SD_EEEEEEEvNS4_8identityENS4_18SM100_TMA_2SM_LOADES1C_vS1D_EENS_8epilogue10collective18CollectiveEpilogueINS1G_23Sm100TmaWarpSpecializedILi3ELi2ELi32ELb1ELb0EEEJNS5_IJNSA_ILi128EEESH_SI_EEENS5_IJNSU_IS1L_SD_EENSU_ISI_SD_EEEEESK_SL_SK_SL_NS1G_6fusion15FusionCallbacksIS1K_NS1Q_17LinearCombinationISK_fSK_fLNS_15FloatRoundStyleE2EEES1M_S1P_JEEENS4_5SM1004TMEM4LOAD26SM100_TMEM_LOAD_32dp32b32xENS4_13SM90_TMA_LOADES1C_NS4_39AutoVectorizingCopyWithAssumedAlignmentILi128EEENS4_14SM90_TMA_STOREES1C_S22_S22_EEEvvEEEEvNT_6ParamsE:
[----:B------:R-:W1:Y:S01]  /*0000*/  LDC R1, c[0x0][0x37c] ;  /* 0x0000df00ff017b82 */ /* 0x000e620000000800 */
[----:B------:R-:W2:Y:S01]  /*0010*/  S2R R95, SR_TID.X ;  /* 0x00000000005f7919 */ /* 0x000ea20000002100 */
[----:B------:R-:W3:Y:S06]  /*0020*/  LDCU.64 UR8, c[0x0][0x890] ;  /* 0x00011200ff0877ac */ /* 0x000eec0008000a00 */
[----:B------:R-:W4:Y:S01]  /*0030*/  S2UR UR4, SR_CgaCtaId ;  /* 0x00000000000479c3 */ /* 0x000f220000008800 */
[----:B------:R-:W-:Y:S02]  /*0040*/  PRMT R88, RZ, 0x7610, R88 ;  /* 0x00007610ff587816 */ /* 0x000fe40000000058 */
[----:B------:R-:W-:-:S02]  /*0050*/  ELECT P0, URZ, PT ;  /* 0x0000000000ff782f */ /* 0x000fc40003800000 */
[----:B---3--:R-:W-:-:S04]  /*0060*/  ISETP.NE.U32.AND P1, PT, RZ, UR8, PT ;  /* 0x00000008ff007c0c */ /* 0x008fc8000bf25070 */
[----:B------:R-:W-:Y:S01]  /*0070*/  ISETP.NE.AND.EX P2, PT, RZ, UR9, PT, P1 ;  /* 0x00000009ff007c0c */ /* 0x000fe2000bf45310 */
[----:B----4-:R-:W-:Y:S02]  /*0080*/  ULOP3.LUT UR33, UR4, 0x1, URZ, 0xc0, !UPT ;  /* 0x0000000104217892 */ /* 0x010fe4000f8ec0ff */
[----:B------:R-:W-:Y:S01]  /*0090*/  ULOP3.LUT UR34, UR4, 0x1, URZ, 0x3c, !UPT ;  /* 0x0000000104227892 */ /* 0x000fe2000f8e3cff */
[----:B--2---:R-:W-:-:S05]  /*00a0*/  SHF.R.U32.HI R89, RZ, 0x5, R95 ;  /* 0x00000005ff597819 */ /* 0x004fca000001165f */
[----:B------:R-:W2:Y:S02]  /*00b0*/  SHFL.IDX PT, R0, R89, RZ, 0x1f ;  /* 0x00001fff59007589 */ /* 0x000ea400000e0000 */
[----:B--2---:R-:W-:Y:S02]  /*00c0*/  R2UR UR22, R0 ;  /* 0x00000000001672ca */ /* 0x004fe400000e0000 */
[----:B-1----:R-:W-:-:S13]  /*00d0*/  @P2 BRA `(.L_x_0) ;  /* 0x0000000000302947 */ /* 0x002fda0003800000 */
[----:B------:R-:W1:Y:S02]  /*00e0*/  LDCU.64 UR4, c[0x0][0x888] ;  /* 0x00011100ff0477ac */ /* 0x000e640008000a00 */
[----:B-1----:R-:W-:-:S04]  /*00f0*/  UISETP.NE.U32.AND UP0, UPT, UR4, URZ, UPT ;  /* 0x000000ff0400728c */ /* 0x002fc8000bf05070 */
[----:B------:R-:W-:-:S09]  /*0100*/  UISETP.NE.AND.EX UP0, UPT, UR5, URZ, UPT, UP0 ;  /* 0x000000ff0500728c */ /* 0x000fd2000bf05300 */
[----:B------:R-:W-:Y:S05]  /*0110*/  BRA.U !UP0, `(.L_x_1) ;  /* 0x0000000108147547 */ /* 0x000fea000b800000 */
[----:B------:R-:W1:Y:S01]  /*0120*/  LDC.64 R2, c[0x0][0x888] ;  /* 0x00022200ff027b82 */ /* 0x000e620000000a00 */
[----:B------:R-:W1:Y:S02]  /*0130*/  LDCU.64 UR4, c[0x0][0x358] ;  /* 0x00006b00ff0477ac */ /* 0x000e640008000a00 */
[----:B-1----:R1:W5:Y:S01]  /*0140*/  LDG.E R41, desc[UR4][R2.64] ;  /* 0x0000000402297981 */ /* 0x002362000c1e1900 */
[----:B------:R-:W-:Y:S01]  /*0150*/  HFMA2 R88, -RZ, RZ, 0, 5.9604644775390625e-08 ;  /* 0x00000001ff587431 */ /* 0x000fe200000001ff */
[----:B------:R-:W-:Y:S05]  /*0160*/  BRA `(.L_x_0) ;  /* 0x00000000000c7947 */ /* 0x000fea0003800000 */
.L_x_1:
[----:B------:R-:W1:Y:S01]  /*0170*/  LDCU UR4, c[0x0][0x880] ;  /* 0x00011000ff0477ac */ /* 0x000e620008000800 */
[----:B------:R-:W-:Y:S01]  /*0180*/  HFMA2 R88, -RZ, RZ, 0, 5.9604644775390625e-08 ;  /* 0x00000001ff587431 */ /* 0x000fe200000001ff */
[----:B-1----:R-:W-:-:S07]  /*0190*/  MOV R41, UR4 ;  /* 0x0000000400297c02 */ /* 0x002fce0008000f00 */
.L_x_0:
[----:B------:R-:W2:Y:S02]  /*01a0*/  LDCU.64 UR4, c[0x0][0x8b0] ;  /* 0x00011600ff0477ac */ /* 0x000ea40008000a00 */
[----:B--2---:R-:W-:-:S04]  /*01b0*/  UISETP.NE.U32.AND UP0, UPT, UR4, URZ, UPT ;  /* 0x000000ff0400728c */ /* 0x004fc8000bf05070 */
[----:B------:R-:W-:-:S09]  /*01c0*/  UISETP.NE.AND.EX UP0, UPT, UR5, URZ, UPT, UP0 ;  /* 0x000000ff0500728c */ /* 0x000fd2000bf05300 */
[----:B------:R-:W-:Y:S05]  /*01d0*/  BRA.U UP0, `(.L_x_2) ;  /* 0x0000000100287547 */ /* 0x000fea000b800000 */
[----:B------:R-:W2:Y:S02]  /*01e0*/  LDCU.64 UR4, c[0x0][0x8a8] ;  /* 0x00011500ff0477ac */ /* 0x000ea40008000a00 */
[----:B--2---:R-:W-:-:S04]  /*01f0*/  UISETP.NE.U32.AND UP0, UPT, UR4, URZ, UPT ;  /* 0x000000ff0400728c */ /* 0x004fc8000bf05070 */
[----:B------:R-:W-:-:S09]  /*0200*/  UISETP.NE.AND.EX UP0, UPT, UR5, URZ, UPT, UP0 ;  /* 0x000000ff0500728c */ /* 0x000fd2000bf05300 */
[----:B------:R-:W-:Y:S05]  /*0210*/  BRA.U !UP0, `(.L_x_3) ;  /* 0x0000000108107547 */ /* 0x000fea000b800000 */
[----:B------:R-:W2:Y:S01]  /*0220*/  LDC.64 R38, c[0x0][0x8a8] ;  /* 0x00022a00ff267b82 */ /* 0x000ea20000000a00 */
[----:B------:R-:W2:Y:S02]  /*0230*/  LDCU.64 UR4, c[0x0][0x358] ;  /* 0x00006b00ff0477ac */ /* 0x000ea40008000a00 */
[----:B--2---:R2:W5:Y:S01]  /*0240*/  LDG.E R38, desc[UR4][R38.64] ;  /* 0x0000000426267981 */ /* 0x004562000c1e1900 */
[----:B------:R-:W-:Y:S05]  /*0250*/  BRA `(.L_x_2) ;  /* 0x0000000000087947 */ /* 0x000fea0003800000 */
.L_x_3:
[----:B------:R-:W2:Y:S02]  /*0260*/  LDCU UR4, c[0x0][0x8a0] ;  /* 0x00011400ff0477ac */ /* 0x000ea40008000800 */
[----:B--2---:R-:W-:Y:S02]  /*0270*/  MOV R38, UR4 ;  /* 0x0000000400267c02 */ /* 0x004fe40008000f00 */
.L_x_2:
[----:B------:R-:W-:Y:S01]  /*0280*/  IMAD.U32 R0, RZ, RZ, UR22 ;  /* 0x00000016ff007e24 */ /* 0x000fe2000f8e00ff */
[----:B------:R-:W-:Y:S04]  /*0290*/  BSSY.RECONVERGENT B0, `(.L_x_4) ;  /* 0x000000c000007945 */ /* 0x000fe80003800200 */
[C---:B------:R-:W-:Y:S02]  /*02a0*/  ISETP.NE.OR P3, PT, R0.reuse, 0x1, !P0 ;  /* 0x000000010000780c */ /* 0x040fe40004765670 */
[----:B------:R-:W-:-:S11]  /*02b0*/  ISETP.NE.OR P2, PT, R0, 0x3, !P0 ;  /* 0x000000030000780c */ /* 0x000fd60004745670 */
[----:B------:R-:W-:Y:S05]  /*02c0*/  @P3 BRA `(.L_x_5) ;  /* 0x0000000000203947 */ /* 0x000fea0003800000 */
[----:B------:R-:W3:Y:S02]  /*02d0*/  LDCU.64 UR4, c[0x0][0x348] ;  /* 0x00006900ff0477ac */ /* 0x000ee40008000a00 */
[----:B---3--:R-:W-:Y:S02]  /*02e0*/  UIADD3 UR6, UP1, UPT, UR4, 0x80, URZ ;  /* 0x0000008004067890 */ /* 0x008fe4000ff3e0ff */
[----:B------:R-:W-:Y:S02]  /*02f0*/  UIADD3 UR4, UP0, UPT, UR4, 0x180, URZ ;  /* 0x0000018004047890 */ /* 0x000fe4000ff1e0ff */
[----:B------:R-:W-:Y:S02]  /*0300*/  UIADD3.X UR7, UPT, UPT, URZ, UR5, URZ, UP1, !UPT ;  /* 0x00000005ff077290 */ /* 0x000fe40008ffe4ff */
[----:B------:R-:W-:-:S07]  /*0310*/  UIADD3.X UR5, UPT, UPT, URZ, UR5, URZ, UP0, !UPT ;  /* 0x00000005ff057290 */ /* 0x000fce00087fe4ff */
[----:B------:R3:W-:Y:S02]  /*0320*/  UTMACCTL.PF [UR6] ;  /* 0x00000000060079b9 */ /* 0x0007e40008040000 */
[----:B------:R3:W-:Y:S02]  /*0330*/  UTMACCTL.PF [UR4] ;  /* 0x00000000040079b9 */ /* 0x0007e40008040000 */
[----:B---3--:R-:W-:Y:S01]  /*0340*/  NOP ;  /* 0x0000000000007918 */ /* 0x008fe20000000000 */
.L_x_5:
[----:B------:R-:W-:Y:S05]  /*0350*/  BSYNC.RECONVERGENT B0 ;  /* 0x0000000000007941 */ /* 0x000fea0003800200 */
.L_x_4:
[----:B------:R-:W-:Y:S04]  /*0360*/  BSSY.RECONVERGENT B0, `(.L_x_6) ;  /* 0x000000a000007945 */ /* 0x000fe80003800200 */
        /* <DEDUP_REMOVED lines=9> */
.L_x_7:
[----:B------:R-:W-:Y:S05]  /*0400*/  BSYNC.RECONVERGENT B0 ;  /* 0x0000000000007941 */ /* 0x000fea0003800200 */
.L_x_6:
[----:B------:R-:W3:Y:S01]  /*0410*/  LDCU.64 UR4, c[0x0][0x888] ;  /* 0x00011100ff0477ac */ /* 0x000ee20008000a00 */
[----:B------:R-:W-:Y:S01]  /*0420*/  ISETP.NE.AND.EX P1, PT, RZ, UR9, PT, P1 ;  /* 0x00000009ff007c0c */ /* 0x000fe2000bf25310 */
[----:B------:R-:W-:Y:S01]  /*0430*/  UPLOP3.LUT UP4, UPT, UPT, UPT, UPT, 0x80, 0x8 ;  /* 0x000000000008789c */ /* 0x000fe20003f8f070 */
[----:B---3--:R-:W-:-:S04]  /*0440*/  ISETP.NE.U32.AND P2, PT, RZ, UR4, PT ;  /* 0x00000004ff007c0c */ /* 0x008fc8000bf45070 */
[----:B------:R-:W-:-:S13]  /*0450*/  ISETP.NE.AND.EX P2, PT, RZ, UR5, PT, P2 ;  /* 0x00000005ff007c0c */ /* 0x000fda000bf45320 */
[----:B------:R-:W-:Y:S05]  /*0460*/  @P2 BRA P1, `(.L_x_8) ;  /* 0x0000000000282947 */ /* 0x000fea0000800000 */
[----:B------:R-:W-:Y:S01]  /*0470*/  UISETP.NE.U32.AND UP0, UPT, UR8, URZ, UPT ;  /* 0x000000ff0800728c */ /* 0x000fe2000bf05070 */
[----:B-----5:R-:W-:Y:S01]  /*0480*/  FSETP.NEU.AND P1, PT, R41, RZ, PT ;  /* 0x000000ff2900720b */ /* 0x020fe20003f2d000 */
[----:B------:R-:W-:Y:S02]  /*0490*/  UISETP.NE.U32.AND UP2, UPT, UR4, URZ, UPT ;  /* 0x000000ff0400728c */ /* 0x000fe4000bf45070 */
[----:B------:R-:W-:Y:S02]  /*04a0*/  UISETP.NE.AND.EX UP1, UPT, UR9, URZ, UPT, UP0 ;  /* 0x000000ff0900728c */ /* 0x000fe4000bf25300 */
[----:B------:R-:W-:-:S04]  /*04b0*/  UISETP.NE.AND.EX UP0, UPT, UR5, URZ, UPT, UP2 ;  /* 0x000000ff0500728c */ /* 0x000fc8000bf05320 */
[----:B------:R-:W-:-:S04]  /*04c0*/  USEL UR4, URZ, 0xffffffff, UP0 ;  /* 0xffffffffff047887 */ /* 0x000fc80008000000 */
[----:B------:R-:W-:Y:S01]  /*04d0*/  VOTEU.ANY UP0, P1 ;  /* 0x0000000000ff7886 */ /* 0x000fe20000800100 */
[----:B------:R-:W-:-:S04]  /*04e0*/  @!UP1 USEL UR4, URZ, 0xffffffff, UP0 ;  /* 0xffffffffff049887 */ /* 0x000fc80008000000 */
[----:B------:R-:W-:-:S04]  /*04f0*/  ULOP3.LUT UR4, UR4, 0x1, URZ, 0xc0, !UPT ;  /* 0x0000000104047892 */ /* 0x000fc8000f8ec0ff */
[----:B------:R-:W-:-:S11]  /*0500*/  UISETP.NE.U32.AND UP4, UPT, UR4, 0x1, UPT ;  /* 0x000000010400788c */ /* 0x000fd6000bf85070 */
.L_x_8:
[----:B------:R-:W3:Y:S01]  /*0510*/  SHFL.IDX PT, R0, R89, RZ, 0x1f ;  /* 0x00001fff59007589 */ /* 0x000ee200000e0000 */
[----:B------:R-:W-:-:S04]  /*0520*/  UISETP.NE.AND UP0, UPT, UR22, 0x2, UPT ;  /* 0x000000021600788c */ /* 0x000fc8000bf05270 */
[----:B------:R-:W-:Y:S02]  /*0530*/  UISETP.EQ.AND UP1, UPT, UR33, URZ, !UP0 ;  /* 0x000000ff2100728c */ /* 0x000fe4000c722270 */
[----:B------:R-:W-:-:S04]  /*0540*/  USEL UR37, URZ, 0x1, UP0 ;  /* 0x00000001ff257887 */ /* 0x000fc80008000000 */
[----:B------:R-:W-:Y:S02]  /*0550*/  PLOP3.LUT P3, PT, P0, PT, UP1, 0x80, 0x8 ;  /* 0x000000000008781c */ /* 0x000fe4000076f018 */
[----:B---3--:R-:W-:-:S13]  /*0560*/  ISETP.NE.AND P1, PT, R0, RZ, PT ;  /* 0x000000ff0000720c */ /* 0x008fda0003f25270 */
[----:B------:R-:W-:Y:S05]  /*0570*/  @P1 BRA `(.L_x_9) ;  /* 0x0000000000e41947 */ /* 0x000fea0003800000 */
[----:B------:R-:W-:Y:S01]  /*0580*/  ELECT P1, URZ, PT ;  /* 0x0000000000ff782f */ /* 0x000fe20003820000 */
[----:B------:R-:W-:-:S12]  /*0590*/  BSSY.RECONVERGENT B0, `(.L_x_9) ;  /* 0x0000037000007945 */ /* 0x000fd80003800200 */
[----:B------:R-:W-:Y:S05]  /*05a0*/  @!P1 BRA `(.L_x_10) ;  /* 0x0000000000d49947 */ /* 0x000fea0003800000 */
[----:B------:R-:W3:Y:S01]  /*05b0*/  S2UR UR5, SR_CgaCtaId ;  /* 0x00000000000579c3 */ /* 0x000ee20000008800 */
[----:B------:R-:W-:Y:S01]  /*05c0*/  UMOV UR4, 0x400 ;  /* 0x0000040000047882 */ /* 0x000fe20000000000 */
[----:B------:R-:W-:Y:S01]  /*05d0*/  UMOV UR8, 0x1 ;  /* 0x0000000100087882 */ /* 0x000fe20000000000 */
[----:B------:R-:W-:Y:S01]  /*05e0*/  UMOV UR6, 0x4 ;  /* 0x0000000400067882 */ /* 0x000fe20000000000 */
[----:B------:R-:W-:-:S04]  /*05f0*/  UIADD3 UR8, UPT, UPT, -UR8, 0x100000, URZ ;  /* 0x0010000008087890 */ /* 0x000fc8000fffe1ff */
[----:B------:R-:W-:Y:S02]  /*0600*/  USHF.L.U32 UR9, UR8, 0xb, URZ ;  /* 0x0000000b08097899 */ /* 0x000fe400080006ff */
[----:B------:R-:W-:Y:S02]  /*0610*/  USHF.L.U32 UR8, UR8, 0x1, URZ ;  /* 0x0000000108087899 */ /* 0x000fe400080006ff */
[----:B------:R-:W-:-:S04]  /*0620*/  UIADD3 UR6, UPT, UPT, -UR6, 0x100000, URZ ;  /* 0x0010000006067890 */ /* 0x000fc8000fffe1ff */
[----:B------:R-:W-:Y:S02]  /*0630*/  USHF.L.U32 UR7, UR6, 0xb, URZ ;  /* 0x0000000b06077899 */ /* 0x000fe400080006ff */
[----:B------:R-:W-:Y:S02]  /*0640*/  USHF.L.U32 UR6, UR6, 0x1, URZ ;  /* 0x0000000106067899 */ /* 0x000fe400080006ff */
[----:B---3--:R-:W-:Y:S01]  /*0650*/  ULEA UR4, UR5, UR4, 0x18 ;  /* 0x0000000405047291 */ /* 0x008fe2000f8ec0ff */
[----:B------:R-:W3:Y:S11]  /*0660*/  FENCE.VIEW.ASYNC.S ;  /* 0x00000000000073c6 */ /* 0x000ef60000000000 */
[----:B---3--:R3:W4:Y:S01]  /*0670*/  SYNCS.EXCH.64 URZ, [UR4], UR8 ;  /* 0x0000000804ff75b2 */ /* 0x0087220008000100 */
[----:B------:R3:W1:Y:S01]  /*0680*/  SYNCS.EXCH.64 URZ, [UR4+0xa0], UR6 ;  /* 0x0000a00604ff75b2 */ /* 0x0006620008000100 */
        /* <DEDUP_REMOVED lines=37> */
[----:B------:R3:W1:Y:S02]  /*08e0*/  SYNCS.EXCH.64 URZ, [UR4+0x138], UR6 ;  /* 0x0001380604ff75b2 */ /* 0x0006640008000100 */
[----:B---34-:R-:W-:Y:S01]  /*08f0*/  NOP ;  /* 0x0000000000007918 */ /* 0x018fe20000000000 */
.L_x_10:
[----:B------:R-:W-:Y:S05]  /*0900*/  BSYNC.RECONVERGENT B0 ;  /* 0x0000000000007941 */ /* 0x000fea0003800200 */
.L_x_9:
[----:B------:R-:W3:Y:S01]  /*0910*/  SHFL.IDX PT, R0, R89, RZ, 0x1f ;  /* 0x00001fff59007589 */ /* 0x000ee200000e0000 */
[----:B------:R-:W-:Y:S01]  /*0920*/  NOP ;  /* 0x0000000000007918 */ /* 0x000fe20000000000 */
[----:B---3--:R-:W-:-:S13]  /*0930*/  ISETP.NE.AND P1, PT, R0, 0x1, PT ;  /* 0x000000010000780c */ /* 0x008fda0003f25270 */
[----:B------:R-:W-:Y:S05]  /*0940*/  @P1 BRA `(.L_x_11) ;  /* 0x0000000000501947 */ /* 0x000fea0003800000 */
        /* <DEDUP_REMOVED lines=9> */
[----:B------:R-:W-:Y:S01]  /*09e0*/  USHF.L.U32 UR6, UR6, 0x1, URZ ;  /* 0x0000000106067899 */ /* 0x000fe200080006ff */
[----:B------:R-:W-:Y:S01]  /*09f0*/  ELECT P1, URZ, PT ;  /* 0x0000000000ff782f */ /* 0x000fe20003820000 */
[----:B---3--:R-:W-:Y:S01]  /*0a00*/  ULEA UR4, UR5, UR4, 0x18 ;  /* 0x0000000405047291 */ /* 0x008fe2000f8ec0ff */
[----:B------:R-:W3:Y:S11]  /*0a10*/  FENCE.VIEW.ASYNC.S ;  /* 0x00000000000073c6 */ /* 0x000ef60000000000 */
[----:B---3--:R3:W4:Y:S01]  /*0a20*/  SYNCS.EXCH.64 URZ, [UR4+0x140], UR8 ;  /* 0x0001400804ff75b2 */ /* 0x0087220008000100 */
[----:B------:R3:W1:Y:S01]  /*0a30*/  SYNCS.EXCH.64 URZ, [UR4+0x158], UR6 ;  /* 0x0001580604ff75b2 */ /* 0x0006620008000100 */
[----:B------:R3:W1:Y:S01]  /*0a40*/  SYNCS.EXCH.64 URZ, [UR4+0x148], UR8 ;  /* 0x0001480804ff75b2 */ /* 0x0006620008000100 */
[----:B------:R3:W1:Y:S01]  /*0a50*/  SYNCS.EXCH.64 URZ, [UR4+0x160], UR6 ;  /* 0x0001600604ff75b2 */ /* 0x0006620008000100 */
[----:B------:R3:W1:Y:S01]  /*0a60*/  SYNCS.EXCH.64 URZ, [UR4+0x150], UR8 ;  /* 0x0001500804ff75b2 */ /* 0x0006620008000100 */
[----:B------:R3:W1:Y:S01]  /*0a70*/  SYNCS.EXCH.64 URZ, [UR4+0x168], UR6 ;  /* 0x0001680604ff75b2 */ /* 0x0006620008000100 */
[----:B------:R-:W-:Y:S01]  /*0a80*/  NOP ;  /* 0x0000000000007918 */ /* 0x000fe20000000000 */
.L_x_11:
[----:B------:R-:W2:Y:S01]  /*0a90*/  SHFL.IDX PT, R0, R89, RZ, 0x1f ;  /* 0x00001fff59007589 */ /* 0x000ea200000e0000 */
[----:B------:R-:W-:Y:S01]  /*0aa0*/  NOP ;  /* 0x0000000000007918 */ /* 0x000fe20000000000 */
[----:B--2---:R-:W-:-:S13]  /*0ab0*/  ISETP.NE.AND P1, PT, R0, 0x3, PT ;  /* 0x000000030000780c */ /* 0x004fda0003f25270 */
[----:B------:R-:W-:Y:S05]  /*0ac0*/  @P1 BRA `(.L_x_12) ;  /* 0x0000000000301947 */ /* 0x000fea0003800000 */
[----:B---3--:R-:W2:Y:S01]  /*0ad0*/  S2UR UR6, SR_CgaCtaId ;  /* 0x00000000000679c3 */ /* 0x008ea20000008800 */
[----:B------:R-:W-:Y:S01]  /*0ae0*/  UMOV UR4, 0x400 ;  /* 0x0000040000047882 */ /* 0x000fe20000000000 */
[----:B------:R-:W-:Y:S01]  /*0af0*/  UMOV UR5, 0x20 ;  /* 0x0000002000057882 */ /* 0x000fe20000000000 */
[----:B------:R-:W-:Y:S01]  /*0b00*/  ELECT P1, URZ, PT ;  /* 0x0000000000ff782f */ /* 0x000fe20003820000 */
[----:B--2---:R-:W-:Y:S02]  /*0b10*/  ULEA UR6, UR6, UR4, 0x18 ;  /* 0x0000000406067291 */ /* 0x004fe4000f8ec0ff */
[----:B------:R-:W-:-:S04]  /*0b20*/  UIADD3 UR4, UPT, UPT, -UR5, 0x100000, URZ ;  /* 0x0010000005047890 */ /* 0x000fc8000fffe1ff */
[----:B------:R-:W-:Y:S02]  /*0b30*/  USHF.L.U32 UR5, UR4, 0xb, URZ ;  /* 0x0000000b04057899 */ /* 0x000fe400080006ff */
[----:B------:R-:W-:Y:S01]  /*0b40*/  USHF.L.U32 UR4, UR4, 0x1, URZ ;  /* 0x0000000104047899 */ /* 0x000fe200080006ff */
[----:B------:R-:W2:Y:S11]  /*0b50*/  FENCE.VIEW.ASYNC.S ;  /* 0x00000000000073c6 */ /* 0x000eb60000000000 */
[----:B--2---:R2:W3:Y:S01]  /*0b60*/  SYNCS.EXCH.64 URZ, [UR6+0x170], UR4 ;  /* 0x0001700406ff75b2 */ /* 0x0044e20008000100 */
[----:B------:R2:W1:Y:S01]  /*0b70*/  SYNCS.EXCH.64 URZ, [UR6+0x178], UR4 ;  /* 0x0001780406ff75b2 */ /* 0x0004620008000100 */
[----:B------:R-:W-:Y:S01]  /*0b80*/  NOP ;  /* 0x0000000000007918 */ /* 0x000fe20000000000 */
.L_x_12:
[----:B------:R-:W4:Y:S01]  /*0b90*/  SHFL.IDX PT, R0, R89, RZ, 0x1f ;  /* 0x00001fff59007589 */ /* 0x000f2200000e0000 */
[----:B------:R-:W-:Y:S01]  /*0ba0*/  NOP ;  /* 0x0000000000007918 */ /* 0x000fe20000000000 */
[----:B----4-:R-:W-:-:S13]  /*0bb0*/  ISETP.NE.AND P1, PT, R0, 0x4, PT ;  /* 0x000000040000780c */ /* 0x010fda0003f25270 */
[----:B------:R-:W-:Y:S05]  /*0bc0*/  @P1 BRA `(.L_x_13) ;  /* 0x00000000004c1947 */ /* 0x000fea0003800000 */
[----:B--2---:R-:W2:Y:S01]  /*0bd0*/  S2UR UR5, SR_CgaCtaId ;  /* 0x00000000000579c3 */ /* 0x004ea20000008800 */
[----:B---3--:R-:W-:Y:S01]  /*0be0*/  UMOV UR4, 0x720 ;  /* 0x0000072000047882 */ /* 0x008fe20000000000 */
[----:B------:R-:W-:Y:S01]  /*0bf0*/  UMOV UR6, 0x400 ;  /* 0x0000040000067882 */ /* 0x000fe20000000000 */
[----:B------:R-:W-:Y:S01]  /*0c00*/  USEL UR4, UR4, 0x620, UP4 ;  /* 0x0000062004047887 */ /* 0x000fe2000a000000 */
[----:B------:R-:W-:Y:S01]  /*0c10*/  UMOV UR8, 0x1 ;  /* 0x0000000100087882 */ /* 0x000fe20000000000 */
[----:B------:R-:W-:Y:S01]  /*0c20*/  ELECT P1, URZ, PT ;  /* 0x0000000000ff782f */ /* 0x000fe20003820000 */
[----:B------:R-:W-:-:S04]  /*0c30*/  UIADD3 UR8, UPT, UPT, -UR8, 0x100000, URZ ;  /* 0x0010000008087890 */ /* 0x000fc8000fffe1ff */
[----:B------:R-:W-:Y:S02]  /*0c40*/  USHF.L.U32 UR9, UR8, 0xb, URZ ;  /* 0x0000000b08097899 */ /* 0x000fe400080006ff */
[----:B------:R-:W-:Y:S02]  /*0c50*/  USHF.L.U32 UR8, UR8, 0x1, URZ ;  /* 0x0000000108087899 */ /* 0x000fe400080006ff */
[----:B--2---:R-:W-:Y:S02]  /*0c60*/  ULEA UR6, UR5, UR6, 0x18 ;  /* 0x0000000605067291 */ /* 0x004fe4000f8ec0ff */
[----:B------:R-:W-:-:S04]  /*0c70*/  UIADD3 UR4, UPT, UPT, -UR4, 0x100000, URZ ;  /* 0x0010000004047890 */ /* 0x000fc8000fffe1ff */
[----:B------:R-:W-:Y:S02]  /*0c80*/  USHF.L.U32 UR5, UR4, 0xb, URZ ;  /* 0x0000000b04057899 */ /* 0x000fe400080006ff */
[----:B------:R-:W-:Y:S01]  /*0c90*/  USHF.L.U32 UR4, UR4, 0x1, URZ ;  /* 0x0000000104047899 */ /* 0x000fe200080006ff */
[----:B------:R-:W2:Y:S03]  /*0ca0*/  FENCE.VIEW.ASYNC.S ;  /* 0x00000000000073c6 */ /* 0x000ea60000000000 */
[----:B--2---:R4:W2:Y:S08]  /*0cb0*/  SYNCS.EXCH.64 URZ, [UR6+0x180], UR8 ;  /* 0x0001800806ff75b2 */ /* 0x0048b00008000100 */
[----:B------:R4:W3:Y:S01]  /*0cc0*/  SYNCS.EXCH.64 URZ, [UR6+0x190], UR4 ;  /* 0x0001900406ff75b2 */ /* 0x0008e20008000100 */
[----:B------:R4:W1:Y:S01]  /*0cd0*/  SYNCS.EXCH.64 URZ, [UR6+0x188], UR8 ;  /* 0x0001880806ff75b2 */ /* 0x0008620008000100 */
[----:B------:R4:W1:Y:S02]  /*0ce0*/  SYNCS.EXCH.64 URZ, [UR6+0x198], UR4 ;  /* 0x0001980406ff75b2 */ /* 0x0008640008000100 */
[----:B----4-:R-:W-:Y:S01]  /*0cf0*/  NOP ;  /* 0x0000000000007918 */ /* 0x010fe20000000000 */
.L_x_13:
[----:B------:R-:W4:Y:S01]  /*0d00*/  SHFL.IDX PT, R0, R89, RZ, 0x1f ;  /* 0x00001fff59007589 */ /* 0x000f2200000e0000 */
[----:B------:R-:W-:Y:S01]  /*0d10*/  NOP ;  /* 0x0000000000007918 */ /* 0x000fe20000000000 */
[----:B----4-:R-:W-:-:S13]  /*0d20*/  ISETP.NE.AND P1, PT, R0, 0x5, PT ;  /* 0x000000050000780c */ /* 0x010fda0003f25270 */
[----:B------:R-:W-:Y:S05]  /*0d30*/  @P1 BRA `(.L_x_14) ;  /* 0x0000000000581947 */ /* 0x000fea0003800000 */
[----:B--2---:R-:W2:Y:S01]  /*0d40*/  S2UR UR5, SR_CgaCtaId ;  /* 0x00000000000579c3 */ /* 0x004ea20000008800 */
[----:B---3--:R-:W-:Y:S01]  /*0d50*/  UMOV UR4, 0x400 ;  /* 0x0000040000047882 */ /* 0x008fe20000000000 */
        /* <DEDUP_REMOVED lines=9> */
[----:B--2---:R-:W-:Y:S01]  /*0df0*/  ULEA UR4, UR5, UR4, 0x18 ;  /* 0x0000000405047291 */ /* 0x004fe2000f8ec0ff */
[----:B------:R-:W2:Y:S11]  /*0e00*/  FENCE.VIEW.ASYNC.S ;  /* 0x00000000000073c6 */ /* 0x000eb60000000000 */
[----:B--2---:R4:W2:Y:S01]  /*0e10*/  SYNCS.EXCH.64 URZ, [UR4+0x1a0], UR6 ;  /* 0x0001a00604ff75b2 */ /* 0x0048a20008000100 */
[----:B------:R4:W3:Y:S01]  /*0e20*/  SYNCS.EXCH.64 URZ, [UR4+0x1c0], UR8 ;  /* 0x0001c00804ff75b2 */ /* 0x0008e20008000100 */
[----:B------:R4:W1:Y:S01]  /*0e30*/  SYNCS.EXCH.64 URZ, [UR4+0x1a8], UR6 ;  /* 0x0001a80604ff75b2 */ /* 0x0008620008000100 */
[----:B------:R4:W1:Y:S01]  /*0e40*/  SYNCS.EXCH.64 URZ, [UR4+0x1c8], UR8 ;  /* 0x0001c80804ff75b2 */ /* 0x0008620008000100 */
[----:B------:R4:W1:Y:S01]  /*0e50*/  SYNCS.EXCH.64 URZ, [UR4+0x1b0], UR6 ;  /* 0x0001b00604ff75b2 */ /* 0x0008620008000100 */
[----:B------:R4:W1:Y:S01]  /*0e60*/  SYNCS.EXCH.64 URZ, [UR4+0x1d0], UR8 ;  /* 0x0001d00804ff75b2 */ /* 0x0008620008000100 */
[----:B------:R4:W1:Y:S01]  /*0e70*/  SYNCS.EXCH.64 URZ, [UR4+0x1b8], UR6 ;  /* 0x0001b80604ff75b2 */ /* 0x0008620008000100 */
[----:B------:R4:W1:Y:S02]  /*0e80*/  SYNCS.EXCH.64 URZ, [UR4+0x1d8], UR8 ;  /* 0x0001d80804ff75b2 */ /* 0x0008640008000100 */
[----:B----4-:R-:W-:Y:S01]  /*0e90*/  NOP ;  /* 0x0000000000007918 */ /* 0x010fe20000000000 */
.L_x_14:
[----:B------:R-:W4:Y:S01]  /*0ea0*/  SHFL.IDX PT, R0, R89, RZ, 0x1f ;  /* 0x00001fff59007589 */ /* 0x000f2200000e0000 */
[----:B------:R-:W-:Y:S01]  /*0eb0*/  ISETP.NE.OR P0, PT, RZ, UR22, !P0 ;  /* 0x00000016ff007c0c */ /* 0x000fe2000c705670 */
[----:B------:R-:W-:Y:S01]  /*0ec0*/  NOP ;  /* 0x0000000000007918 */ /* 0x000fe20000000000 */
[----:B----4-:R-:W-:-:S13]  /*0ed0*/  ISETP.NE.AND P1, PT, R0, 0x3, PT ;  /* 0x000000030000780c */ /* 0x010fda0003f25270 */
[----:B------:R-:W-:Y:S05]  /*0ee0*/  @P1 BRA `(.L_x_15) ;  /* 0x0000000000381947 */ /* 0x000fea0003800000 */
[----:B--2---:R-:W2:Y:S01]  /*0ef0*/  S2UR UR5, SR_CgaCtaId ;  /* 0x00000000000579c3 */ /* 0x004ea20000008800 */
[----:B---3--:R-:W-:Y:S01]  /*0f00*/  UMOV UR4, 0x400 ;  /* 0x0000040000047882 */ /* 0x008fe20000000000 */
[----:B------:R-:W-:Y:S01]  /*0f10*/  UMOV UR6, 0x20 ;  /* 0x0000002000067882 */ /* 0x000fe20000000000 */
[----:B------:R-:W-:Y:S01]  /*0f20*/  ELECT P1, URZ, PT ;  /* 0x0000000000ff782f */ /* 0x000fe20003820000 */
[----:B------:R-:W-:-:S04]  /*0f30*/  UIADD3 UR6, UPT, UPT, -UR6, 0x100000, URZ ;  /* 0x0010000006067890 */ /* 0x000fc8000fffe1ff */
[----:B------:R-:W-:Y:S02]  /*0f40*/  USHF.L.U32 UR7, UR6, 0xb, URZ ;  /* 0x0000000b06077899 */ /* 0x000fe400080006ff */
[----:B------:R-:W-:Y:S02]  /*0f50*/  USHF.L.U32 UR6, UR6, 0x1, URZ ;  /* 0x0000000106067899 */ /* 0x000fe400080006ff */
[----:B--2---:R-:W-:Y:S01]  /*0f60*/  ULEA UR4, UR5, UR4, 0x18 ;  /* 0x0000000405047291 */ /* 0x004fe2000f8ec0ff */
[----:B------:R-:W2:Y:S11]  /*0f70*/  FENCE.VIEW.ASYNC.S ;  /* 0x00000000000073c6 */ /* 0x000eb60000000000 */
[----:B--2---:R4:W2:Y:S01]  /*0f80*/  SYNCS.EXCH.64 URZ, [UR4+0x1e0], UR6 ;  /* 0x0001e00604ff75b2 */ /* 0x0048a20008000100 */
[----:B------:R4:W3:Y:S01]  /*0f90*/  SYNCS.EXCH.64 URZ, [UR4+0x1f0], UR6 ;  /* 0x0001f00604ff75b2 */ /* 0x0008e20008000100 */
[----:B------:R4:W1:Y:S01]  /*0fa0*/  SYNCS.EXCH.64 URZ, [UR4+0x1e8], UR6 ;  /* 0x0001e80604ff75b2 */ /* 0x0008620008000100 */
[----:B------:R4:W1:Y:S02]  /*0fb0*/  SYNCS.EXCH.64 URZ, [UR4+0x1f8], UR6 ;  /* 0x0001f80604ff75b2 */ /* 0x0008640008000100 */
[----:B----4-:R-:W-:Y:S01]  /*0fc0*/  NOP ;  /* 0x0000000000007918 */ /* 0x010fe20000000000 */
.L_x_15:
[----:B---3--:R-:W3:Y:S01]  /*0fd0*/  S2UR UR7, SR_CgaCtaId ;  /* 0x00000000000779c3 */ /* 0x008ee20000008800 */
[----:B------:R-:W-:Y:S01]  /*0fe0*/  VOTEU.ALL UP0, P0 ;  /* 0x0000000000ff7886 */ /* 0x000fe20000000000 */
[----:B--2---:R-:W-:Y:S01]  /*0ff0*/  UMOV UR4, 0x20 ;  /* 0x0000002000047882 */ /* 0x004fe20000000000 */
[----:B------:R-:W-:Y:S01]  /*1000*/  NOP ;  /* 0x0000000000007918 */ /* 0x000fe20000000000 */
[----:B------:R-:W-:Y:S01]  /*1010*/  LOP3.LUT R0, R95, 0x1f, RZ, 0xc0, !PT ;  /* 0x0000001f5f007812 */ /* 0x000fe200078ec0ff */
[----:B------:R-:W-:Y:S01]  /*1020*/  UISETP.NE.AND UP5, UPT, UR22, URZ, UPT ;  /* 0x000000ff1600728c */ /* 0x000fe2000bfa5270 */
[----:B------:R-:W-:Y:S01]  /*1030*/  @!UP0 UMOV UR6, 0x400 ;  /* 0x0000040000068882 */ /* 0x000fe20000000000 */
[----:B------:R-:W-:-:S04]  /*1040*/  @!UP0 UIADD3 UR4, UPT, UPT, -UR4, 0x100000, URZ ;  /* 0x0010000004048890 */ /* 0x000fc8000fffe1ff */
[----:B------:R-:W-:Y:S02]  /*1050*/  @!UP0 USHF.L.U32 UR5, UR4, 0xb, URZ ;  /* 0x0000000b04058899 */ /* 0x000fe400080006ff */
[----:B------:R-:W-:Y:S02]  /*1060*/  @!UP0 USHF.L.U32 UR4, UR4, 0x1, URZ ;  /* 0x0000000104048899 */ /* 0x000fe400080006ff */
[----:B---3--:R-:W-:Y:S01]  /*1070*/  @!UP0 ULEA UR6, UR7, UR6, 0x18 ;  /* 0x0000000607068291 */ /* 0x008fe2000f8ec0ff */
[----:B------:R-:W2:Y:S01]  /*1080*/  LDCU UR7, c[0x0][0x36c] ;  /* 0x00006d80ff0777ac */ /* 0x000ea20008000800 */
[----:B------:R-:W-:Y:S01]  /*1090*/  VOTEU.ALL UP0, P0 ;  /* 0x0000000000ff7886 */ /* 0x000fe20000000000 */
[----:B------:R-:W3:Y:S09]  /*10a0*/  FENCE.VIEW.ASYNC.S ;  /* 0x00000000000073c6 */ /* 0x000ef20000000000 */
[----:B---3--:R3:W4:Y:S01]  /*10b0*/  @!UP0 SYNCS.EXCH.64 URZ, [UR6+0x200], UR4 ;  /* 0x0002000406ff85b2 */ /* 0x0087220008000100 */
[----:B--2---:R-:W-:-:S09]  /*10c0*/  UISETP.EQ.U32.AND UP6, UPT, UR7, 0x1, UPT ;  /* 0x000000010700788c */ /* 0x004fd2000bfc2070 */
[----:B---3--:R-:W-:Y:S05]  /*10d0*/  BRA.U !UP6, `(.L_x_16) ;  /* 0x000000010e087547 */ /* 0x008fea000b800000 */
[----:B-1--4-:R-:W-:Y:S01]  /*10e0*/  UCGABAR_ARV ;  /* 0x00000000000079c7 */ /* 0x012fe20008000000 */
[----:B------:R-:W-:Y:S05]  /*10f0*/  BRA `(.L_x_17) ;  /* 0x0000000000047947 */ /* 0x000fea0003800000 */
.L_x_16:
[----:B-1--4-:R-:W-:Y:S01]  /*1100*/  NOP ;  /* 0x0000000000007918 */ /* 0x012fe20000000000 */
.L_x_17:
[----:B------:R-:W1:Y:S01]  /*1110*/  S2UR UR29, SR_CTAID.X ;  /* 0x00000000001d79c3 */ /* 0x000e620000002500 */
[----:B------:R-:W-:-:S05]  /*1120*/  CS2R.32 R91, SR_CgaSize ;  /* 0x00000000005b7805 */ /* 0x000fca0000008a00 */
[----:B------:R-:W-:-:S05]  /*1130*/  IMAD R91, R91, -0xa0, RZ ;  /* 0xffffff605b5b7824 */ /* 0x000fca00078e02ff */
[----:B------:R-:W-:-:S14]  /*1140*/  R2UR UR5, R91 ;  /* 0x000000005b0572ca */ /* 0x000fdc00000e0000 */
[----:B------:R-:W2:Y:S01]  /*1150*/  LDCU UR5, c[0x0][UR5+0x2b0] ;  /* 0x00005600050577ac */ /* 0x000ea20008000800 */
[----:B------:R-:W-:-:S05]  /*1160*/  CS2R.32 R91, SR_CgaSize ;  /* 0x00000000005b7805 */ /* 0x000fca0000008a00 */
[----:B------:R-:W-:-:S05]  /*1170*/  IMAD R91, R91, -0xa0, RZ ;  /* 0xffffff605b5b7824 */ /* 0x000fca00078e02ff */
[----:B------:R-:W-:-:S14]  /*1180*/  R2UR UR4, R91 ;  /* 0x000000005b0472ca */ /* 0x000fdc00000e0000 */
[----:B------:R-:W3:Y:S01]  /*1190*/  LDCU UR4, c[0x0][UR4+0x2b4] ;  /* 0x00005680040477ac */ /* 0x000ee20008000800 */
[----:B------:R-:W4:Y:S01]  /*11a0*/  S2UR UR32, SR_CTAID.Y ;  /* 0x00000000002079c3 */ /* 0x000f220000002600 */
[----:B------:R-:W-:-:S05]  /*11b0*/  CS2R.32 R91, SR_CgaSize ;  /* 0x00000000005b7805 */ /* 0x000fca0000008a00 */
[----:B------:R-:W-:-:S05]  /*11c0*/  IMAD R91, R91, -0xa0, RZ ;  /* 0xffffff605b5b7824 */ /* 0x000fca00078e02ff */
[----:B------:R-:W-:-:S14]  /*11d0*/  R2UR UR7, R91 ;  /* 0x000000005b0772ca */ /* 0x000fdc00000e0000 */
[----:B------:R-:W3:Y:S01]  /*11e0*/  LDCU UR7, c[0x0][UR7+0x2a0] ;  /* 0x00005400070777ac */ /* 0x000ee20008000800 */
[----:B------:R-:W-:-:S05]  /*11f0*/  CS2R.32 R91, SR_CgaSize ;  /* 0x00000000005b7805 */ /* 0x000fca0000008a00 */
[----:B------:R-:W-:-:S05]  /*1200*/  IMAD R91, R91, -0xa0, RZ ;  /* 0xffffff605b5b7824 */ /* 0x000fca00078e02ff */
[----:B------:R-:W-:-:S14]  /*1210*/  R2UR UR8, R91 ;  /* 0x000000005b0872ca */ /* 0x000fdc00000e0000 */
[----:B------:R-:W3:Y:S01]  /*1220*/  LDCU UR8, c[0x0][UR8+0x2a4] ;  /* 0x00005480080877ac */ /* 0x000ee20008000800 */
[----:B------:R-:W3:Y:S01]  /*1230*/  S2UR UR9, SR_CgaCtaId ;  /* 0x00000000000979c3 */ /* 0x000ee20000008800 */
[----:B------:R-:W-:Y:S01]  /*1240*/  UISETP.GT.U32.AND UP0, UPT, UR33, 0xffff, UPT ;  /* 0x0000ffff2100788c */ /* 0x000fe2000bf04070 */
[----:B------:R-:W3:Y:S01]  /*1250*/  LDCU UR23, c[0x0][0xb24] ;  /* 0x00016480ff1777ac */ /* 0x000ee20008000800 */
[----:B------:R-:W3:Y:S01]  /*1260*/  LDCU UR40, c[0x0][0xb24] ;  /* 0x00016480ff2877ac */ /* 0x000ee20008000800 */
[----:B-1----:R-:W-:Y:S01]  /*1270*/  I2FP.F32.U32 R3, UR29 ;  /* 0x0000001d00037c45 */ /* 0x002fe20008201000 */
[----:B------:R-:W1:Y:S04]  /*1280*/  LDCU UR27, c[0x0][0xb30] ;  /* 0x00016600ff1b77ac */ /* 0x000e680008000800 */
[----:B--2---:R-:W-:Y:S01]  /*1290*/  FMUL R3, R3, UR5 ;  /* 0x0000000503037c20 */ /* 0x004fe20008400000 */
[----:B------:R-:W-:Y:S01]  /*12a0*/  USEL UR5, UR33, 0xffff, !UP0 ;  /* 0x0000ffff21057887 */ /* 0x000fe2000c000000 */
[----:B----4-:R-:W-:Y:S01]  /*12b0*/  I2FP.F32.U32 R2, UR32 ;  /* 0x0000002000027c45 */ /* 0x010fe20008201000 */
[----:B------:R-:W-:-:S03]  /*12c0*/  UMOV UR11, 0x55 ;  /* 0x00000055000b7882 */ /* 0x000fc60000000000 */
[----:B------:R-:W2:Y:S01]  /*12d0*/  F2I.U32.TRUNC.NTZ R3, R3 ;  /* 0x0000000300037305 */ /* 0x000ea2000020f000 */
[----:B------:R-:W-:Y:S01]  /*12e0*/  ULOP3.LUT UR24, UR5, 0xffff, URZ, 0xc0, !UPT ;  /* 0x0000ffff05187892 */ /* 0x000fe2000f8ec0ff */
[----:B---3--:R-:W-:Y:S01]  /*12f0*/  FMUL R2, R2, UR4 ;  /* 0x0000000402027c20 */ /* 0x008fe20008400000 */
[----:B------:R-:W-:-:S05]  /*1300*/  USHF.L.U32 UR28, UR9, 0x9, URZ ;  /* 0x00000009091c7899 */ /* 0x000fca00080006ff */
[----:B------:R-:W3:Y:S01]  /*1310*/  F2I.U32.TRUNC.NTZ R2, R2 ;  /* 0x0000000200027305 */ /* 0x000ee2000020f000 */
[----:B--2---:R-:W-:Y:S02]  /*1320*/  R2UR UR4, R3 ;  /* 0x00000000030472ca */ /* 0x004fe400000e0000 */
[----:B------:R-:W-:Y:S02]  /*1330*/  PRMT R3, RZ, 0x7610, R3 ;  /* 0x00007610ff037816 */ /* 0x000fe40000000003 */
[----:B---3--:R-:W-:Y:S02]  /*1340*/  R2UR UR6, R2 ;  /* 0x00000000020672ca */ /* 0x008fe400000e0000 */
[----:B------:R-:W-:-:S07]  /*1350*/  PRMT R2, RZ, 0x7610, R2 ;  /* 0x00007610ff027816 */ /* 0x000fce0000000002 */
[----:B------:R-:W-:-:S04]  /*1360*/  UIADD3 UR5, UPT, UPT, -UR4, URZ, URZ ;  /* 0x000000ff04057290 */ /* 0x000fc8000fffe1ff */
[----:B------:R-:W-:Y:S02]  /*1370*/  UIMAD UR5, UR7, UR5, UR29 ;  /* 0x00000005070572a4 */ /* 0x000fe4000f8e021d */
[----:B------:R-:W-:-:S04]  /*1380*/  UIADD3 UR4, UPT, UPT, -UR6, URZ, URZ ;  /* 0x000000ff06047290 */ /* 0x000fc8000fffe1ff */
[----:B------:R-:W-:Y:S01]  /*1390*/  IMAD.U32 R91, RZ, RZ, UR5 ;  /* 0x00000005ff5b7e24 */ /* 0x000fe2000f8e00ff */
[----:B------:R-:W-:-:S06]  /*13a0*/  UIMAD UR4, UR8, UR4, UR32 ;  /* 0x00000004080472a4 */ /* 0x000fcc000f8e0220 */
[----:B------:R-:W-:Y:S01]  /*13b0*/  IMAD.U32 R90, RZ, RZ, UR4 ;  /* 0x00000004ff5a7e24 */ /* 0x000fe2000f8e00ff */
[----:B-1----:R-:W-:Y:S06]  /*13c0*/  BRA.U UP5, `(.L_x_18) ;  /* 0x0000000105647547 */ /* 0x002fec000b800000 */
[----:B------:R-:W-:Y:S02]  /*13d0*/  R2UR UR4, R91 ;  /* 0x000000005b0472ca */ /* 0x000fe400000e0000 */
[----:B------:R-:W-:-:S11]  /*13e0*/  R2UR UR12, R90 ;  /* 0x000000005a0c72ca */ /* 0x000fd600000e0000 */
[----:B------:R-:W-:Y:S02]  /*13f0*/  UISETP.GT.U32.AND UP0, UPT, UR4, 0x1, UPT ;  /* 0x000000010400788c */ /* 0x000fe4000bf04070 */
[----:B------:R-:W-:Y:S02]  /*1400*/  ULOP3.LUT UR10, UR4, 0xfffffffe, URZ, 0xc0, !UPT ;  /* 0xfffffffe040a7892 */ /* 0x000fe4000f8ec0ff */
[----:B------:R-:W-:Y:S02]  /*1410*/  UISETP.NE.AND UP3, UPT, UR12, URZ, UP0 ;  /* 0x000000ff0c00728c */ /* 0x000fe40008765270 */
[----:B------:R-:W-:Y:S02]  /*1420*/  UISETP.NE.AND UP2, UPT, UR12, 0x1, UP0 ;  /* 0x000000010c00788c */ /* 0x000fe40008745270 */
[----:B------:R-:W-:Y:S02]  /*1430*/  UISETP.NE.AND UP1, UPT, UR12, 0x2, UP0 ;  /* 0x000000020c00788c */ /* 0x000fe40008725270 */
[----:B------:R-:W-:-:S02]  /*1440*/  UISETP.NE.AND UP0, UPT, UR12, 0x3, UP0 ;  /* 0x000000030c00788c */ /* 0x000fc40008705270 */
[----:B------:R-:W-:Y:S02]  /*1450*/  USEL UR6, URZ, 0x1, UP3 ;  /* 0x00000001ff067887 */ /* 0x000fe40009800000 */
[----:B------:R-:W-:Y:S02]  /*1460*/  USEL UR5, URZ, 0x4, UP2 ;  /* 0x00000004ff057887 */ /* 0x000fe40009000000 */
[----:B------:R-:W-:Y:S02]  /*1470*/  USEL UR4, URZ, 0x10, UP1 ;  /* 0x00000010ff047887 */ /* 0x000fe40008800000 */
[----:B------:R-:W-:Y:S02]  /*1480*/  USEL UR9, URZ, 0x40, UP0 ;  /* 0x00000040ff097887 */ /* 0x000fe40008000000 */
[----:B------:R-:W-:Y:S02]  /*1490*/  USEL UR8, URZ, 0x2, UP3 ;  /* 0x00000002ff087887 */ /* 0x000fe40009800000 */
[----:B------:R-:W-:-:S02]  /*14a0*/  UIADD3 UR4, UPT, UPT, UR4, UR5, UR6 ;  /* 0x0000000504047290 */ /* 0x000fc4000fffe006 */
[----:B------:R-:W-:Y:S02]  /*14b0*/  USEL UR6, URZ, 0x20, UP1 ;  /* 0x00000020ff067887 */ /* 0x000fe40008800000 */
[----:B------:R-:W-:Y:S02]  /*14c0*/  USEL UR7, URZ, 0x8, UP2 ;  /* 0x00000008ff077887 */ /* 0x000fe40009000000 */
[----:B------:R-:W-:Y:S02]  /*14d0*/  UIADD3 UR5, UPT, UPT, UR8, UR9, UR4 ;  /* 0x0000000908057290 */ /* 0x000fe4000fffe004 */
[----:B------:R-:W-:Y:S02]  /*14e0*/  ULEA UR4, UR12, UR10, 0x1 ;  /* 0x0000000a0c047291 */ /* 0x000fe4000f8e08ff */
[----:B------:R-:W-:Y:S02]  /*14f0*/  USEL UR8, URZ, 0x80, UP0 ;  /* 0x00000080ff087887 */ /* 0x000fe40008000000 */
[----:B------:R-:W-:-:S03]  /*1500*/  UIADD3 UR5, UPT, UPT, UR6, UR7, UR5 ;  /* 0x0000000706057290 */ /* 0x000fc6000fffe005 */
[----:B------:R-:W-:Y:S01]  /*1510*/  UMOV UR6, 0x3 ;  /* 0x0000000300067882 */ /* 0x000fe20000000000 */
[----:B------:R-:W-:Y:S02]  /*1520*/  UIADD3 UR5, UPT, UPT, UR5, UR8, URZ ;  /* 0x0000000805057290 */ /* 0x000fe4000fffe0ff */
[----:B------:R-:W-:-:S04]  /*1530*/  USHF.L.U32 UR4, UR6, UR4, URZ ;  /* 0x0000000406047299 */ /* 0x000fc800080006ff */
[----:B------:R-:W-:Y:S02]  /*1540*/  IMAD.U32 R3, RZ, RZ, UR5 ;  /* 0x00000005ff037e24 */ /* 0x000fe4000f8e00ff */
[----:B------:R-:W-:-:S07]  /*1550*/  IMAD.U32 R2, RZ, RZ, UR4 ;  /* 0x00000004ff027e24 */ /* 0x000fce000f8e00ff */
.L_x_18:
[----:B------:R-:W1:Y:S01]  /*1560*/  S2UR UR36, SR_CTAID.Z ;  /* 0x00000000002479c3 */ /* 0x000e620000002700 */
[----:B------:R-:W-:Y:S02]  /*1570*/  UISETP.GE.AND UP0, UPT, UR23, 0x1, UPT ;  /* 0x000000011700788c */ /* 0x000fe4000bf06270 */
[----:B------:R-:W-:Y:S02]  /*1580*/  UISETP.NE.AND UP3, UPT, UR22, 0x2, UPT ;  /* 0x000000021600788c */ /* 0x000fe4000bf65270 */
[----:B------:R-:W-:Y:S02]  /*1590*/  ULOP3.LUT UR28, UR28, 0xc00, URZ, 0xc0, !UPT ;  /* 0x00000c001c1c7892 */ /* 0x000fe4000f8ec0ff */
[----:B------:R-:W-:Y:S01]  /*15a0*/  USHF.L.U32 UR24, UR11, UR24, URZ ;  /* 0x000000180b187299 */ /* 0x000fe200080006ff */
[----:B------:R-:W-:Y:S02]  /*15b0*/  UMOV UR25, UR29 ;  /* 0x0000001d00197c82 */ /* 0x000fe40008000000 */
[----:B------:R-:W-:Y:S09]  /*15c0*/  BRA.U !UP0, `(.L_x_19) ;  /* 0x0000000108d47547 */ /* 0x000ff2000b800000 */
[----:B------:R-:W2:Y:S01]  /*15d0*/  LDCU.128 UR12, c[0x0][0xb10] ;  /* 0x00016200ff0c77ac */ /* 0x000ea20008000c00 */
[----:B------:R-:W3:Y:S01]  /*15e0*/  LDCU UR6, c[0x0][0x370] ;  /* 0x00006e00ff0677ac */ /* 0x000ee20008000800 */
[----:B------:R-:W4:Y:S01]  /*15f0*/  LDCU UR5, c[0x0][0x374] ;  /* 0x00006e80ff0577ac */ /* 0x000f220008000800 */
[----:B------:R-:W1:Y:S01]  /*1600*/  LDCU UR26, c[0x0][0xb0c] ;  /* 0x00016180ff1a77ac */ /* 0x000e620008000800 */
[----:B------:R-:W1:Y:S01]  /*1610*/  LDCU UR4, c[0x0][0xb20] ;  /* 0x00016400ff0477ac */ /* 0x000e620008000800 */
[----:B------:R-:W1:Y:S01]  /*1620*/  LDCU.64 UR8, c[0x0][0xb28] ;  /* 0x00016500ff0877ac */ /* 0x000e620008000a00 */
[----:B--2---:R-:W-:Y:S02]  /*1630*/  UISETP.NE.AND UP0, UPT, UR14, 0x1, UPT ;  /* 0x000000010e00788c */ /* 0x004fe4000bf05270 */
[----:B----4-:R-:W-:Y:S02]  /*1640*/  UIMAD.WIDE.U32 UR10, UR5, UR15, URZ ;  /* 0x0000000f050a72a5 */ /* 0x010fe4000f8e00ff */
[----:B---3--:R-:W-:-:S02]  /*1650*/  UIMAD.WIDE.U32 UR18, UR6, UR12, URZ ;  /* 0x0000000c061272a5 */ /* 0x008fc4000f8e00ff */
[----:B-1----:R-:W-:Y:S02]  /*1660*/  UISETP.NE.AND UP1, UPT, UR26, 0x1, UPT ;  /* 0x000000011a00788c */ /* 0x002fe4000bf25270 */
[----:B------:R-:W-:Y:S01]  /*1670*/  UISETP.NE.AND UP2, UPT, UR23, 0x1, UPT ;  /* 0x000000011700788c */ /* 0x000fe2000bf45270 */
[----:B------:R-:W-:Y:S02]  /*1680*/  UMOV UR10, UR11 ;  /* 0x0000000b000a7c82 */ /* 0x000fe40008000000 */
[----:B------:R-:W-:Y:S01]  /*1690*/  UMOV UR18, UR19 ;  /* 0x0000001300127c82 */ /* 0x000fe20008000000 */
[----:B------:R-:W-:Y:S02]  /*16a0*/  @UP0 USHF.R.U32.HI UR5, URZ, UR4, UR10 ;  /* 0x00000004ff050299 */ /* 0x000fe4000801160a */
[----:B------:R-:W-:Y:S02]  /*16b0*/  UIMAD.WIDE.U32 UR20, UR32, UR15, URZ ;  /* 0x0000000f201472a5 */ /* 0x000fe4000f8e00ff */
[----:B------:R-:W-:-:S02]  /*16c0*/  UIMAD.WIDE.U32 UR10, UR5, UR8, URZ ;  /* 0x00000008050a72a5 */ /* 0x000fc4000f8e00ff */
[----:B------:R-:W-:Y:S02]  /*16d0*/  @UP1 USHF.R.U32.HI UR6, URZ, UR13, UR18 ;  /* 0x0000000dff061299 */ /* 0x000fe40008011612 */
[----:B------:R-:W-:Y:S02]  /*16e0*/  UIMAD.WIDE.U32 UR16, UR29, UR12, URZ ;  /* 0x0000000c1d1072a5 */ /* 0x000fe4000f8e00ff */
[----:B------:R-:W-:Y:S01]  /*16f0*/  UIMAD.WIDE.U32 UR18, UR6, UR8, URZ ;  /* 0x00000008061272a5 */ /* 0x000fe2000f8e00ff */
[----:B------:R-:W-:Y:S01]  /*1700*/  UMOV UR20, UR21 ;  /* 0x0000001500147c82 */ /* 0x000fe20008000000 */
[----:B------:R-:W-:Y:S01]  /*1710*/  UMOV UR10, UR11 ;  /* 0x0000000b000a7c82 */ /* 0x000fe20008000000 */
[----:B------:R-:W-:Y:S02]  /*1720*/  USHF.R.U32.HI UR20, URZ, UR4, UR20 ;  /* 0x00000004ff147299 */ /* 0x000fe40008011614 */
[----:B------:R-:W-:Y:S02]  /*1730*/  @UP2 USHF.R.U32.HI UR5, URZ, UR9, UR10 ;  /* 0x00000009ff052299 */ /* 0x000fe4000801160a */
[----:B------:R-:W-:Y:S01]  /*1740*/  UMOV UR7, UR19 ;  /* 0x0000001300077c82 */ /* 0x000fe20008000000 */
[----:B------:R-:W-:Y:S01]  /*1750*/  UMOV UR16, UR17 ;  /* 0x0000001100107c82 */ /* 0x000fe20008000000 */
[----:B------:R-:W-:-:S02]  /*1760*/  @UP2 USHF.R.U32.HI UR6, URZ, UR9, UR7 ;  /* 0x00000009ff062299 */ /* 0x000fc40008011607 */
[----:B------:R-:W-:Y:S02]  /*1770*/  USHF.R.U32.HI UR16, URZ, UR13, UR16 ;  /* 0x0000000dff107299 */ /* 0x000fe40008011610 */
[----:B------:R-:W-:Y:S02]  /*1780*/  USEL UR4, UR32, UR20, !UP0 ;  /* 0x0000001420047287 */ /* 0x000fe4000c000000 */
[----:B------:R-:W-:Y:S02]  /*1790*/  UIMAD UR7, UR5, UR23, URZ ;  /* 0x00000017050772a4 */ /* 0x000fe4000f8e02ff */
[----:B------:R-:W-:Y:S02]  /*17a0*/  USEL UR5, UR29, UR16, !UP1 ;  /* 0x000000101d057287 */ /* 0x000fe4000c800000 */
[----:B------:R-:W-:Y:S02]  /*17b0*/  UIMAD UR12, UR6, UR23, URZ ;  /* 0x00000017060c72a4 */ /* 0x000fe4000f8e02ff */
[----:B------:R-:W-:-:S02]  /*17c0*/  UISETP.GE.AND UP0, UPT, UR4, UR7, UPT ;  /* 0x000000070400728c */ /* 0x000fc4000bf06270 */
[----:B------:R-:W-:Y:S02]  /*17d0*/  UIMAD.WIDE.U32 UR10, UR4, UR8, URZ ;  /* 0x00000008040a72a5 */ /* 0x000fe4000f8e00ff */
[----:B------:R-:W-:Y:S02]  /*17e0*/  UISETP.GE.OR UP0, UPT, UR5, UR12, UP0 ;  /* 0x0000000c0500728c */ /* 0x000fe40008706670 */
[----:B------:R-:W-:Y:S02]  /*17f0*/  UIMAD.WIDE.U32 UR12, UR5, UR8, URZ ;  /* 0x00000008050c72a5 */ /* 0x000fe4000f8e00ff */
[----:B------:R-:W-:Y:S01]  /*1800*/  UIADD3 UR10, UPT, UPT, -UR4, URZ, URZ ;  /* 0x000000ff040a7290 */ /* 0x000fe2000fffe1ff */
[----:B------:R-:W-:Y:S01]  /*1810*/  UMOV UR8, UR11 ;  /* 0x0000000b00087c82 */ /* 0x000fe20008000000 */
[----:B------:R-:W-:Y:S02]  /*1820*/  UIADD3 UR25, UPT, UPT, -UR5, URZ, URZ ;  /* 0x000000ff05197290 */ /* 0x000fe4000fffe1ff */
[----:B------:R-:W-:-:S03]  /*1830*/  USHF.R.U32.HI UR8, URZ, UR9, UR8 ;  /* 0x00000009ff087299 */ /* 0x000fc60008011608 */
[----:B------:R-:W-:Y:S01]  /*1840*/  @!UP0 UMOV UR7, UR13 ;  /* 0x0000000d00078c82 */ /* 0x000fe20008000000 */
[----:B------:R-:W-:Y:S02]  /*1850*/  UIMAD UR32, UR14, UR10, UR32 ;  /* 0x0000000a0e2072a4 */ /* 0x000fe4000f8e0220 */
[----:B------:R-:W-:Y:S02]  /*1860*/  USEL UR8, UR4, UR8, !UP2 ;  /* 0x0000000804087287 */ /* 0x000fe4000d000000 */
[----:B------:R-:W-:Y:S02]  /*1870*/  @!UP0 USHF.R.U32.HI UR7, URZ, UR9, UR7 ;  /* 0x00000009ff078299 */ /* 0x000fe40008011607 */
[----:B------:R-:W-:Y:S02]  /*1880*/  UIADD3 UR9, UPT, UPT, -UR8, URZ, URZ ;  /* 0x000000ff08097290 */ /* 0x000fe4000fffe1ff */
[----:B------:R-:W-:Y:S02]  /*1890*/  @!UP0 USEL UR7, UR5, UR7, !UP2 ;  /* 0x0000000705078287 */ /* 0x000fe4000d000000 */
[----:B------:R-:W-:-:S02]  /*18a0*/  UIMAD UR9, UR23, UR9, UR4 ;  /* 0x00000009170972a4 */ /* 0x000fc4000f8e0204 */
[----:B------:R-:W-:Y:S02]  /*18b0*/  @!UP0 UIADD3 UR8, UPT, UPT, UR8, -UR7, URZ ;  /* 0x8000000708088290 */ /* 0x000fe4000fffe0ff */
[----:B------:R-:W-:Y:S02]  /*18c0*/  @!UP0 UIMAD UR6, UR9, UR6, UR7 ;  /* 0x00000006090682a4 */ /* 0x000fe4000f8e0207 */
[----:B------:R-:W-:Y:S02]  /*18d0*/  @!UP0 UIMAD UR4, UR8, UR23, UR5 ;  /* 0x00000017080482a4 */ /* 0x000fe4000f8e0205 */
[----:B------:R-:W-:Y:S02]  /*18e0*/  UIMAD UR25, UR26, UR25, UR29 ;  /* 0x000000191a1972a4 */ /* 0x000fe4000f8e021d */
[----:B------:R-:W-:Y:S01]  /*18f0*/  UIMAD UR32, UR4, UR14, UR32 ;  /* 0x0000000e042072a4 */ /* 0x000fe2000f8e0220 */
[----:B------:R-:W-:Y:S02]  /*1900*/  @!UP0 UMOV UR5, UR6 ;  /* 0x0000000600058c82 */ /* 0x000fe40008000000 */
[----:B------:R-:W-:-:S12]  /*1910*/  UIMAD UR25, UR5, UR26, UR25 ;  /* 0x0000001a051972a4 */ /* 0x000fd8000f8e0219 */
.L_x_19:
[----:B------:R-:W-:-:S09]  /*1920*/  UISETP.NE.AND UP0, UPT, UR27, 0x1, UPT ;  /* 0x000000011b00788c */ /* 0x000fd2000bf05270 */
[----:B------:R-:W-:Y:S05]  /*1930*/  BRA.U UP0, `(.L_x_20) ;  /* 0x0000000100447547 */ /* 0x000fea000b800000 */
[----:B------:R-:W2:Y:S01]  /*1940*/  LDCU.128 UR8, c[0x0][0xb10] ;  /* 0x00016200ff0877ac */ /* 0x000ea20008000c00 */
[----:B------:R-:W3:Y:S01]  /*1950*/  LDCU UR12, c[0x0][0xb0c] ;  /* 0x00016180ff0c77ac */ /* 0x000ee20008000800 */
[----:B------:R-:W4:Y:S01]  /*1960*/  LDCU UR13, c[0x0][0xb20] ;  /* 0x00016400ff0d77ac */ /* 0x000f220008000800 */
[----:B--2---:R-:W-:Y:S02]  /*1970*/  UIMAD.WIDE.U32 UR6, UR25, UR8, URZ ;  /* 0x00000008190672a5 */ /* 0x004fe4000f8e00ff */
[----:B------:R-:W-:Y:S02]  /*1980*/  UIMAD.WIDE.U32 UR4, UR32, UR11, URZ ;  /* 0x0000000b200472a5 */ /* 0x000fe4000f8e00ff */
[----:B---3--:R-:W-:Y:S02]  /*1990*/  UISETP.NE.AND UP1, UPT, UR12, 0x1, UPT ;  /* 0x000000010c00788c */ /* 0x008fe4000bf25270 */
[----:B------:R-:W-:Y:S01]  /*19a0*/  UISETP.NE.AND UP0, UPT, UR10, 0x1, UPT ;  /* 0x000000010a00788c */ /* 0x000fe2000bf05270 */
[----:B------:R-:W-:-:S02]  /*19b0*/  UMOV UR6, UR7 ;  /* 0x0000000700067c82 */ /* 0x000fc40008000000 */
[----:B------:R-:W-:Y:S01]  /*19c0*/  UMOV UR4, UR5 ;  /* 0x0000000500047c82 */ /* 0x000fe20008000000 */
[----:B------:R-:W-:Y:S02]  /*19d0*/  USHF.R.U32.HI UR6, URZ, UR9, UR6 ;  /* 0x00000009ff067299 */ /* 0x000fe40008011606 */
[----:B----4-:R-:W-:Y:S02]  /*19e0*/  USHF.R.U32.HI UR4, URZ, UR13, UR4 ;  /* 0x0000000dff047299 */ /* 0x010fe40008011604 */
[----:B------:R-:W-:Y:S02]  /*19f0*/  USEL UR5, UR25, UR6, !UP1 ;  /* 0x0000000619057287 */ /* 0x000fe4000c800000 */
[----:B------:R-:W-:-:S04]  /*1a00*/  USEL UR4, UR32, UR4, !UP0 ;  /* 0x0000000420047287 */ /* 0x000fc8000c000000 */
[----:B------:R-:W-:Y:S02]  /*1a10*/  UIADD3 UR6, UPT, UPT, -UR4, UR5, URZ ;  /* 0x0000000504067290 */ /* 0x000fe4000fffe1ff */
[----:B------:R-:W-:Y:S02]  /*1a20*/  UIADD3 UR4, UPT, UPT, UR4, -UR5, URZ ;  /* 0x8000000504047290 */ /* 0x000fe4000fffe0ff */
[----:B------:R-:W-:Y:S02]  /*1a30*/  UIMAD UR32, UR6, UR10, UR32 ;  /* 0x0000000a062072a4 */ /* 0x000fe4000f8e0220 */
[----:B------:R-:W-:-:S12]  /*1a40*/  UIMAD UR25, UR4, UR12, UR25 ;  /* 0x0000000c041972a4 */ /* 0x000fd8000f8e0219 */
.L_x_20:
[----:B------:R-:W-:Y:S05]  /*1a50*/  BRA.U !UP6, `(.L_x_21) ;  /* 0x000000010e0c7547 */ /* 0x000fea000b800000 */
[----:B------:R-:W-:Y:S01]  /*1a60*/  UCGABAR_WAIT ;  /* 0x0000000000007dc7 */ /* 0x000fe20008000000 */
[----:B------:R-:W-:Y:S01]  /*1a70*/  CCTL.IVALL ;  /* 0x00000000ff00798f */ /* 0x000fe20002000000 */
[----:B------:R-:W-:Y:S05]  /*1a80*/  BRA `(.L_x_22) ;  /* 0x0000000000047947 */ /* 0x000fea0003800000 */
.L_x_21:
[----:B------:R-:W-:Y:S06]  /*1a90*/  BAR.SYNC.DEFER_BLOCKING 0x0 ;  /* 0x0000000000007b1d */ /* 0x000fec0000010000 */
.L_x_22:
[----:B------:R-:W-:Y:S05]  /*1aa0*/  BRA.U UP3, `(.L_x_23) ;  /* 0x0000001d03307547 */ /* 0x000fea000b800000 */
[----:B------:R-:W2:Y:S01]  /*1ab0*/  LDCU UR6, c[0x0][0x38c] ;  /* 0x00007180ff0677ac */ /* 0x000ea20008000800 */
[----:B------:R-:W3:Y:S01]  /*1ac0*/  S2UR UR8, SR_CgaCtaId ;  /* 0x00000000000879c3 */ /* 0x000ee20000008800 */
[----:B------:R-:W-:Y:S01]  /*1ad0*/  PLOP3.LUT P1, PT, PT, PT, UP4, 0x80, 0x8 ;  /* 0x000000000008781c */ /* 0x000fe20003f2f048 */
[----:B------:R-:W-:Y:S01]  /*1ae0*/  IMAD.MOV.U32 R12, RZ, RZ, 0x1 ;  /* 0x00000001ff0c7424 */ /* 0x000fe200078e00ff */
[----:B------:R-:W-:Y:S01]  /*1af0*/  UMOV UR13, 0x400 ;  /* 0x00000400000d7882 */ /* 0x000fe20000000000 */
[----:B------:R-:W-:Y:S01]  /*1b00*/  USHF.L.U32 UR7, UR29, 0x7, URZ ;  /* 0x000000071d077899 */ /* 0x000fe200080006ff */
[----:B------:R-:W-:Y:S01]  /*1b10*/  ISETP.NE.AND P2, PT, R0, RZ, P3 ;  /* 0x000000ff0000720c */ /* 0x000fe20001f45270 */
[----:B------:R-:W-:Y:S01]  /*1b20*/  USHF.L.U32 UR46, UR29, 0x5, URZ ;  /* 0x000000051d2e7899 */ /* 0x000fe200080006ff */
[----:B------:R-:W-:Y:S01]  /*1b30*/  PLOP3.LUT P1, PT, P1, PT, PT, 0x8, 0x80 ;  /* 0x000000000080781c */ /* 0x000fe20000f2e170 */
[----:B------:R-:W-:Y:S01]  /*1b40*/  UISETP.NE.AND UP1, UPT, UR22, URZ, UPT ;  /* 0x000000ff1600728c */ /* 0x000fe2000bf25270 */
[----:B------:R-:W-:Y:S01]  /*1b50*/  CS2R R10, SRZ ;  /* 0x00000000000a7805 */ /* 0x000fe2000001ff00 */
[----:B------:R-:W-:Y:S01]  /*1b60*/  IMAD.MOV.U32 R9, RZ, RZ, RZ ;  /* 0x000000ffff097224 */ /* 0x000fe200078e00ff */
[----:B------:R-:W4:Y:S01]  /*1b70*/  LDCU UR39, c[0x0][0x370] ;  /* 0x00006e00ff2777ac */ /* 0x000f220008000800 */
[----:B------:R-:W-:Y:S01]  /*1b80*/  IMAD.MOV.U32 R8, RZ, RZ, 0x1 ;  /* 0x00000001ff087424 */ /* 0x000fe200078e00ff */
[----:B------:R-:W1:Y:S01]  /*1b90*/  LDCU.64 UR26, c[0x0][0x348] ;  /* 0x00006900ff1a77ac */ /* 0x000e620008000a00 */
[----:B--2---:R-:W-:-:S02]  /*1ba0*/  UIADD3 UR5, UPT, UPT, UR6, 0x1f, URZ ;  /* 0x0000001f06057890 */ /* 0x004fc4000fffe0ff */
[----:B------:R-:W-:Y:S02]  /*1bb0*/  UIADD3 UR47, UPT, UPT, UR6, 0x3e, URZ ;  /* 0x0000003e062f7890 */ /* 0x000fe4000fffe0ff */
[----:B------:R-:W-:Y:S02]  /*1bc0*/  USHF.R.S32.HI UR4, URZ, 0x1f, UR5 ;  /* 0x0000001fff047899 */ /* 0x000fe40008011405 */
[----:B---3--:R-:W-:Y:S02]  /*1bd0*/  ULEA UR13, UR8, UR13, 0x18 ;  /* 0x0000000d080d7291 */ /* 0x008fe4000f8ec0ff */
[----:B------:R-:W-:Y:S02]  /*1be0*/  ULEA.HI UR4, UR4, UR5, URZ, 0x5 ;  /* 0x0000000504047291 */ /* 0x000fe4000f8f28ff */
[----:B------:R-:W-:Y:S02]  /*1bf0*/  ULOP3.LUT UR5, UR7, 0x80, URZ, 0xc0, !UPT ;  /* 0x0000008007057892 */ /* 0x000fe4000f8ec0ff */
[----:B------:R-:W-:-:S02]  /*1c00*/  USHF.R.S32.HI UR42, URZ, 0x5, UR4 ;  /* 0x00000005ff2a7899 */ /* 0x000fc40008011404 */
[----:B------:R-:W-:Y:S02]  /*1c10*/  UIADD3 UR4, UPT, UPT, UR6, -0x1, URZ ;  /* 0xffffffff06047890 */ /* 0x000fe4000fffe0ff */
[----:B------:R-:W-:Y:S02]  /*1c20*/  UISETP.LT.U32.AND UP0, UPT, UR42, 0x14, UPT ;  /* 0x000000142a00788c */ /* 0x000fe4000bf01070 */
[----:B------:R-:W-:Y:S02]  /*1c30*/  UISETP.GE.U32.AND UP2, UPT, UR4, -0x3f, UPT ;  /* 0xffffffc10400788c */ /* 0x000fe4000bf46070 */
[----:B------:R-:W-:Y:S02]  /*1c40*/  USEL UR41, UR42, 0x14, UP0 ;  /* 0x000000142a297887 */ /* 0x000fe40008000000 */
[----:B------:R-:W-:Y:S02]  /*1c50*/  ULEA UR30, UR28, UR13, 0x1 ;  /* 0x0000000d1c1e7291 */ /* 0x000fe4000f8e08ff */
[----:B------:R-:W-:Y:S01]  /*1c60*/  UIADD3 UR4, UPT, UPT, UR41, -0x1, URZ ;  /* 0xffffffff29047890 */ /* 0x000fe2000fffe0ff */
[----:B------:R-:W2:Y:S04]  /*1c70*/  LDCU UR38, c[0x0][0x374] ;  /* 0x00006e80ff2677ac */ /* 0x000ea80008000800 */
[----:B------:R-:W-:-:S02]  /*1c80*/  @UP2 UIADD3 UR4, UPT, UPT, UR41, URZ, URZ ;  /* 0x000000ff29042290 */ /* 0x000fc4000fffe0ff */
[----:B------:R-:W-:Y:S02]  /*1c90*/  ULOP3.LUT UR46, UR46, 0x20, URZ, 0xc0, !UPT ;  /* 0x000000202e2e7892 */ /* 0x000fe4000f8ec0ff */
[----:B------:R-:W-:Y:S02]  /*1ca0*/  USEL UR21, UR37, 0x2, UP1 ;  /* 0x0000000225157887 */ /* 0x000fe40008800000 */
[----:B------:R-:W-:Y:S02]  /*1cb0*/  ULEA.HI UR45, UR28, UR5, URZ, 0x1b ;  /* 0x000000051c2d7291 */ /* 0x000fe4000f8fd8ff */
[----:B------:R-:W-:Y:S02]  /*1cc0*/  UIADD3 UR30, UPT, UPT, UR30, 0x6600, URZ ;  /* 0x000066001e1e7890 */ /* 0x000fe4000fffe0ff */
[----:B------:R-:W-:Y:S02]  /*1cd0*/  UIADD3 UR44, UPT, UPT, UR42, -UR41, URZ ;  /* 0x800000292a2c7290 */ /* 0x000fe4000fffe0ff */
[----:B------:R-:W-:-:S02]  /*1ce0*/  UIADD3 UR29, UPT, UPT, UR4, 0x1, URZ ;  /* 0x00000001041d7890 */ /* 0x000fc4000fffe0ff */
[----:B------:R-:W-:Y:S01]  /*1cf0*/  UIADD3 UR43, UPT, UPT, -UR4, URZ, URZ ;  /* 0x000000ff042b7290 */ /* 0x000fe2000fffe1ff */
[----:B-12-4-:R-:W-:-:S11]  /*1d00*/  UMOV UR6, URZ ;  /* 0x000000ff00067c82 */ /* 0x016fd60008000000 */
.L_x_43:
[----:B-1----:R-:W1:Y:S02]  /*1d10*/  S2UR UR4, SR_CgaCtaId ;  /* 0x00000000000479c3 */ /* 0x002e640000008800 */
[----:B-1----:R-:W-:-:S09]  /*1d20*/  UISETP.NE.AND UP0, UPT, UR4, URZ, UPT ;  /* 0x000000ff0400728c */ /* 0x002fd2000bf05270 */
[----:B------:R-:W-:Y:S05]  /*1d30*/  BRA.U UP0, `(.L_x_24) ;  /* 0x0000000100287547 */ /* 0x000fea000b800000 */
[----:B------:R-:W-:Y:S02]  /*1d40*/  LEA R0, R9, UR13, 0x3 ;  /* 0x0000000d09007c11 */ /* 0x000fe4000f8e18ff */
[----:B------:R-:W-:-:S04]  /*1d50*/  SHF.L.U32 R3, R8, 0x1f, RZ ;  /* 0x0000001f08037819 */ /* 0x000fc800000006ff */
[----:B------:R-:W1:Y:S02]  /*1d60*/  SYNCS.PHASECHK.TRANS64.TRYWAIT P0, [R0+URZ+0x1f0], R3 ;  /* 0x0001f003000075a7 */ /* 0x000e6400080011ff */
[----:B-1----:R-:W-:Y:S05]  /*1d70*/  @!P0 BRA `(.L_x_25) ;  /* 0x0000007000088947 */ /* 0x002fea0003800000 */
.L_x_150:
[----:B------:R2:W-:Y:S01]  /*1d80*/  SYNCS.ARRIVE.TRANS64.A1T0 RZ, [R0+URZ+0x1e0], RZ ;  /* 0x0001e0ff00ff79a7 */ /* 0x0005e200081000ff */
[----:B------:R-:W-:-:S05]  /*1d90*/  VIADD R9, R9, 0x1 ;  /* 0x0000000109097836 */ /* 0x000fca0000000000 */
[----:B------:R-:W-:-:S04]  /*1da0*/  ISETP.NE.AND P0, PT, R9, 0x2, PT ;  /* 0x000000020900780c */ /* 0x000fc80003f05270 */
[----:B-1----:R-:W-:Y:S02]  /*1db0*/  SEL R3, RZ, 0x1, P0 ;  /* 0x00000001ff037807 */ /* 0x002fe40000000000 */
[----:B------:R-:W-:Y:S02]  /*1dc0*/  SEL R9, R9, RZ, P0 ;  /* 0x000000ff09097207 */ /* 0x000fe40000000000 */
[----:B------:R-:W-:-:S07]  /*1dd0*/  LOP3.LUT R8, R8, R3, RZ, 0x3c, !PT ;  /* 0x0000000308087212 */ /* 0x000fce00078e3cff */
.L_x_24:
[----:B------:R-:W-:Y:S01]  /*1de0*/  ULEA UR4, UR6, UR13, 0x3 ;  /* 0x0000000d06047291 */ /* 0x000fe2000f8e18ff */
[----:B--2---:R-:W-:Y:S01]  /*1df0*/  SHF.L.U32 R0, R12, 0x1f, RZ ;  /* 0x0000001f0c007819 */ /* 0x004fe200000006ff */
[----:B------:R-:W-:Y:S02]  /*1e00*/  UISETP.GE.U32.AND UP0, UPT, UR47, 0x3f, UPT ;  /* 0x0000003f2f00788c */ /* 0x000fe4000bf06070 */
[----:B------:R-:W-:Y:S01]  /*1e10*/  ULEA UR11, UR32, UR46, 0x6 ;  /* 0x0000002e200b7291 */ /* 0x000fe2000f8e30ff */
[----:B------:R-:W-:-:S04]  /*1e20*/  UMOV UR7, URZ ;  /* 0x000000ff00077c82 */ /* 0x000fc80008000000 */
[----:B------:R1:W2:Y:S01]  /*1e30*/  SYNCS.PHASECHK.TRANS64.TRYWAIT P0, [UR4+0xa0], R0 ;  /* 0x0000a000ff0075a7 */ /* 0x0002a20008001104 */
[----:B------:R-:W-:-:S04]  /*1e40*/  ULEA.HI UR4, UR25, UR25, URZ, 0x1 ;  /* 0x0000001919047291 */ /* 0x000fc8000f8f08ff */
[----:B------:R-:W-:-:S04]  /*1e50*/  USHF.L.U32 UR4, UR4, 0x7, URZ ;  /* 0x0000000704047899 */ /* 0x000fc800080006ff */
[----:B------:R-:W-:-:S04]  /*1e60*/  ULOP3.LUT UR35, UR4, 0xffffff00, URZ, 0xc0, !UPT ;  /* 0xffffff0004237892 */ /* 0x000fc8000f8ec0ff */
[----:B------:R-:W-:Y:S01]  /*1e70*/  UIADD3 UR35, UPT, UPT, UR45, UR35, URZ ;  /* 0x000000232d237290 */ /* 0x000fe2000fffe0ff */
[----:B------:R-:W-:Y:S11]  /*1e80*/  BRA.U !UP0, `(.L_x_26) ;  /* 0x0000000108c87547 */ /* 0x000ff6000b800000 */
[----:B------:R-:W-:Y:S01]  /*1e90*/  UMOV UR16, UR43 ;  /* 0x0000002b00107c82 */ /* 0x000fe20008000000 */
[----:B------:R-:W-:Y:S01]  /*1ea0*/  UMOV UR4, UR6 ;  /* 0x0000000600047c82 */ /* 0x000fe20008000000 */
[----:B------:R-:W-:-:S05]  /*1eb0*/  UMOV UR34, URZ ;  /* 0x000000ff00227c82 */ /* 0x000fca0008000000 */
.L_x_32:
[----:B------:R-:W-:Y:S01]  /*1ec0*/  ULEA UR33, UR4, UR13, 0x3 ;  /* 0x0000000d04217291 */ /* 0x000fe2000f8e18ff */
[----:B------:R-:W-:Y:S01]  /*1ed0*/  @P3 MOV R2, 0x5000 ;  /* 0x0000500000023802 */ /* 0x000fe20000000f00 */
[----:B--234-:R-:W-:Y:S10]  /*1ee0*/  @P0 BRA `(.L_x_27) ;  /* 0x00000000000c0947 */ /* 0x01cff40003800000 */
[----:B------:R-:W-:-:S04]  /*1ef0*/  SHF.L.U32 R3, R12, 0x1f, RZ ;  /* 0x0000001f0c037819 */ /* 0x000fc800000006ff */
[----:B------:R-:W2:Y:S02]  /*1f00*/  SYNCS.PHASECHK.TRANS64.TRYWAIT P0, [UR33+0xa0], R3 ;  /* 0x0000a003ff0075a7 */ /* 0x000ea40008001121 */
[----:B--2---:R-:W-:Y:S05]  /*1f10*/  @!P0 BRA `(.L_x_28) ;  /* 0x0000006c00b48947 */ /* 0x004fea0003800000 */
.L_x_27:
[----:B------:R2:W-:Y:S01]  /*1f20*/  @P3 SYNCS.ARRIVE.TRANS64 RZ, [UR33], R2 ;  /* 0x00000002ffff39a7 */ /* 0x0005e20008000021 */
[----:B------:R-:W-:Y:S02]  /*1f30*/  ULOP3.LUT UR5, UR21, 0x2, URZ, 0xfc, !UPT ;  /* 0x0000000215057892 */ /* 0x000fe4000f8efcff */
[----:B------:R-:W-:Y:S02]  /*1f40*/  UIADD3 UR16, UPT, UPT, UR16, 0x1, URZ ;  /* 0x0000000110107890 */ /* 0x000fe4000fffe0ff */
[----:B------:R-:W-:Y:S02]  /*1f50*/  UISETP.NE.AND UP0, UPT, UR5, 0x2, UPT ;  /* 0x000000020500788c */ /* 0x000fe4000bf05270 */
[----:B------:R-:W-:-:S07]  /*1f60*/  UISETP.NE.AND UP2, UPT, UR16, 0x1, UPT ;  /* 0x000000011000788c */ /* 0x000fce000bf45270 */
[----:B------:R-:W-:Y:S05]  /*1f70*/  BRA.U UP0, `(.L_x_29) ;  /* 0x0000000100047547 */ /* 0x000fea000b800000 */
[----:B------:R-:W-:Y:S05]  /*1f80*/  BPT.TRAP 0x1 ;  /* 0x000000040000795c */ /* 0x000fea0000300000 */
.L_x_29:
[----:B------:R-:W-:Y:S04]  /*1f90*/  BSSY.RECONVERGENT B0, `(.L_x_30) ;  /* 0x0000003000007945 */ /* 0x000fe80003800200 */
[----:B------:R-:W-:Y:S05]  /*1fa0*/  @!P2 BRA `(.L_x_31) ;  /* 0x000000000004a947 */ /* 0x000fea0003800000 */
[----:B------:R-:W-:Y:S05]  /*1fb0*/  BPT.TRAP 0x1 ;  /* 0x000000040000795c */ /* 0x000fea0000300000 */
.L_x_31:
[----:B------:R-:W-:Y:S05]  /*1fc0*/  BSYNC.RECONVERGENT B0 ;  /* 0x0000000000007941 */ /* 0x000fea0003800200 */
.L_x_30:
[----:B------:R-:W-:Y:S02]  /*1fd0*/  UIADD3 UR5, UPT, UPT, UR4, 0x1, URZ ;  /* 0x0000000104057890 */ /* 0x000fe4000fffe0ff */
[----:B------:R-:W-:Y:S02]  /*1fe0*/  ULEA UR32, UR4, UR28, 0xc ;  /* 0x0000001c04207291 */ /* 0x000fe4000f8e60ff */
[----:B------:R-:W-:Y:S02]  /*1ff0*/  UISETP.NE.AND UP0, UPT, UR5, 0x14, UPT ;  /* 0x000000140500788c */ /* 0x000fe4000bf05270 */
[----:B------:R-:W-:Y:S02]  /*2000*/  UIADD3 UR14, UP1, UPT, UR26, 0x80, URZ ;  /* 0x000000801a0e7890 */ /* 0x000fe4000ff3e0ff */
[----:B------:R-:W-:Y:S02]  /*2010*/  USEL UR7, URZ, 0x1, UP0 ;  /* 0x00000001ff077887 */ /* 0x000fe40008000000 */
[----:B------:R-:W-:-:S02]  /*2020*/  USEL UR6, UR5, URZ, UP0 ;  /* 0x000000ff05067287 */ /* 0x000fc40008000000 */
[----:B------:R-:W-:Y:S02]  /*2030*/  ULEA UR8, UR4, UR13, 0xb ;  /* 0x0000000d04087291 */ /* 0x000fe4000f8e58ff */
[----:B------:R-:W-:Y:S01]  /*2040*/  ULEA UR5, UR6, UR13, 0x3 ;  /* 0x0000000d06057291 */ /* 0x000fe2000f8e18ff */
[----:B------:R-:W-:Y:S01]  /*2050*/  LOP3.LUT R12, R12, UR7, RZ, 0x3c, !PT ;  /* 0x000000070c0c7c12 */ /* 0x000fe2000f8e3cff */
[----:B------:R-:W-:Y:S02]  /*2060*/  ULEA UR32, UR32, UR13, 0x1 ;  /* 0x0000000d20207291 */ /* 0x000fe4000f8e08ff */
[----:B------:R-:W-:Y:S01]  /*2070*/  UIADD3 UR4, UP0, UPT, UR26, 0x180, URZ ;  /* 0x000001801a047890 */ /* 0x000fe2000ff1e0ff */
[----:B-1----:R-:W-:Y:S01]  /*2080*/  SHF.L.U32 R0, R12, 0x1f, RZ ;  /* 0x0000001f0c007819 */ /* 0x002fe200000006ff */
[----:B------:R-:W-:Y:S02]  /*2090*/  ULOP3.LUT UR33, UR33, 0xfefffff8, URZ, 0xc0, !UPT ;  /* 0xfefffff821217892 */ /* 0x000fe4000f8ec0ff */
[----:B------:R-:W-:Y:S01]  /*20a0*/  UIADD3.X UR15, UPT, UPT, URZ, UR27, URZ, UP1, !UPT ;  /* 0x0000001bff0f7290 */ /* 0x000fe20008ffe4ff */
[----:B------:R3:W4:Y:S01]  /*20b0*/  SYNCS.PHASECHK.TRANS64.TRYWAIT P0, [UR5+0xa0], R0 ;  /* 0x0000a000ff0075a7 */ /* 0x0007220008001105 */
[----:B------:R-:W-:-:S02]  /*20c0*/  UIADD3 UR32, UPT, UPT, UR32, 0x6600, URZ ;  /* 0x0000660020207890 */ /* 0x000fc4000fffe0ff */
[----:B------:R-:W-:Y:S02]  /*20d0*/  UPRMT UR7, URZ, 0x5410, UR24 ;  /* 0x00005410ff077896 */ /* 0x000fe40008000018 */
[----:B------:R-:W-:Y:S02]  /*20e0*/  UIADD3 UR8, UPT, UPT, UR8, 0x2e600, URZ ;  /* 0x0002e60008087890 */ /* 0x000fe4000fffe0ff */
[----:B------:R-:W-:Y:S01]  /*20f0*/  UIADD3.X UR5, UPT, UPT, URZ, UR27, URZ, UP0, !UPT ;  /* 0x0000001bff057290 */ /* 0x000fe200087fe4ff */
[----:B------:R-:W-:Y:S01]  /*2100*/  UMOV UR18, 0x0 ;  /* 0x0000000000127882 */ /* 0x000fe20000000000 */
[----:B------:R-:W-:Y:S01]  /*2110*/  UMOV UR19, 0x10000000 ;  /* 0x1000000000137882 */ /* 0x000fe20000000000 */
[----:B------:R-:W-:Y:S01]  /*2120*/  UMOV UR10, UR34 ;  /* 0x00000022000a7c82 */ /* 0x000fe20008000000 */
[----:B------:R-:W-:Y:S01]  /*2130*/  UMOV UR12, UR36 ;  /* 0x00000024000c7c82 */ /* 0x000fe20008000000 */
[----:B------:R-:W-:Y:S01]  /*2140*/  UMOV UR9, UR33 ;  /* 0x0000002100097c82 */ /* 0x000fe20008000000 */
[----:B------:R1:W-:Y:S03]  /*2150*/  UTMALDG.3D.MULTICAST.2CTA [UR32], [UR14], UR7, desc[UR18] ;  /* 0x000012200e0073b4 */ /* 0x0003e60008211807 */
[----:B------:R2:W-:Y:S01]  /*2160*/  UTMALDG.3D.2CTA [UR8], [UR4], desc[UR18] ;  /* 0x00001208040075b4 */ /* 0x0005e20008211000 */
[----:B-1----:R-:W-:Y:S01]  /*2170*/  UIADD3 UR34, UPT, UPT, UR34, 0x20, URZ ;  /* 0x0000002022227890 */ /* 0x002fe2000fffe0ff */
[----:B------:R-:W-:Y:S01]  /*2180*/  UMOV UR7, UR29 ;  /* 0x0000001d00077c82 */ /* 0x000fe20008000000 */
[----:B--2---:R-:W-:Y:S01]  /*2190*/  UMOV UR4, UR6 ;  /* 0x0000000600047c82 */ /* 0x004fe20008000000 */
[----:B------:R-:W-:Y:S09]  /*21a0*/  BRA.U UP2, `(.L_x_32) ;  /* 0xfffffffd02447547 */ /* 0x000ff2000b83ffff */
.L_x_26:
[----:B------:R-:W-:Y:S01]  /*21b0*/  ULEA UR4, UR6, UR13, 0x3 ;  /* 0x0000000d06047291 */ /* 0x000fe2000f8e18ff */
[----:B-1-3--:R-:W-:Y:S01]  /*21c0*/  SHF.L.U32 R0, R12, 0x1f, RZ ;  /* 0x0000001f0c007819 */ /* 0x00afe200000006ff */
[----:B------:R-:W-:Y:S01]  /*21d0*/  @!P1 SYNCS.ARRIVE.TRANS64.A1T0 RZ, [UR13+0x178], RZ ;  /* 0x000178ffffff99a7 */ /* 0x000fe2000810000d */
[----:B------:R-:W-:-:S06]  /*21e0*/  UISETP.GT.AND UP0, UPT, UR42, UR41, UPT ;  /* 0x000000292a00728c */ /* 0x000fcc000bf04270 */
[----:B--2-4-:R1:W2:Y:S03]  /*21f0*/  SYNCS.PHASECHK.TRANS64.TRYWAIT P0, [UR4+0xa0], R0 ;  /* 0x0000a000ff0075a7 */ /* 0x0142a60008001104 */
[----:B------:R-:W-:Y:S05]  /*2200*/  BRA.U !UP0, `(.L_x_33) ;  /* 0x0000000108c07547 */ /* 0x000fea000b800000 */
[----:B------:R-:W-:Y:S01]  /*2210*/  UIADD3 UR25, UPT, UPT, UR44, UR7, URZ ;  /* 0x000000072c197290 */ /* 0x000fe2000fffe0ff */
[----:B------:R-:W-:-:S11]  /*2220*/  UMOV UR4, UR6 ;  /* 0x0000000600047c82 */ /* 0x000fd60008000000 */
.L_x_39:
[----:B------:R-:W-:Y:S01]  /*2230*/  ULEA UR17, UR4, UR13, 0x3 ;  /* 0x0000000d04117291 */ /* 0x000fe2000f8e18ff */
[----:B--2---:R-:W-:Y:S01]  /*2240*/  @P3 MOV R2, 0x5000 ;  /* 0x0000500000023802 */ /* 0x004fe20000000f00 */
[----:B--2-4-:R-:W-:Y:S10]  /*2250*/  @P0 BRA `(.L_x_34) ;  /* 0x00000000000c0947 */ /* 0x014ff40003800000 */
[----:B------:R-:W-:-:S04]  /*2260*/  SHF.L.U32 R3, R12, 0x1f, RZ ;  /* 0x0000001f0c037819 */ /* 0x000fc800000006ff */
[----:B------:R-:W2:Y:S02]  /*2270*/  SYNCS.PHASECHK.TRANS64.TRYWAIT P0, [UR17+0xa0], R3 ;  /* 0x0000a003ff0075a7 */ /* 0x000ea40008001111 */
[----:B--2---:R-:W-:Y:S05]  /*2280*/  @!P0 BRA `(.L_x_35) ;  /* 0x0000006800f08947 */ /* 0x004fea0003800000 */
.L_x_34:
[----:B------:R2:W-:Y:S01]  /*2290*/  @P3 SYNCS.ARRIVE.TRANS64 RZ, [UR17], R2 ;  /* 0x00000002ffff39a7 */ /* 0x0005e20008000011 */
[----:B------:R-:W-:-:S04]  /*22a0*/  ULOP3.LUT UR5, UR21, 0x2, URZ, 0xfc, !UPT ;  /* 0x0000000215057892 */ /* 0x000fc8000f8efcff */
[----:B------:R-:W-:-:S09]  /*22b0*/  UISETP.NE.AND UP0, UPT, UR5, 0x2, UPT ;  /* 0x000000020500788c */ /* 0x000fd2000bf05270 */
[----:B------:R-:W-:Y:S05]  /*22c0*/  BRA.U UP0, `(.L_x_36) ;  /* 0x0000000100047547 */ /* 0x000fea000b800000 */
[----:B------:R-:W-:Y:S05]  /*22d0*/  BPT.TRAP 0x1 ;  /* 0x000000040000795c */ /* 0x000fea0000300000 */
.L_x_36:
[----:B------:R-:W-:Y:S04]  /*22e0*/  BSSY.RECONVERGENT B0, `(.L_x_37) ;  /* 0x0000003000007945 */ /* 0x000fe80003800200 */
[----:B------:R-:W-:Y:S05]  /*22f0*/  @!P2 BRA `(.L_x_38) ;  /* 0x000000000004a947 */ /* 0x000fea0003800000 */
[----:B------:R-:W-:Y:S05]  /*2300*/  BPT.TRAP 0x1 ;  /* 0x000000040000795c */ /* 0x000fea0000300000 */
.L_x_38:
[----:B------:R-:W-:Y:S05]  /*2310*/  BSYNC.RECONVERGENT B0 ;  /* 0x0000000000007941 */ /* 0x000fea0003800200 */
.L_x_37:
[----:B------:R-:W-:Y:S02]  /*2320*/  UIADD3 UR5, UPT, UPT, UR4, 0x1, URZ ;  /* 0x0000000104057890 */ /* 0x000fe4000fffe0ff */
[----:B------:R-:W-:Y:S02]  /*2330*/  UIADD3 UR14, UP1, UPT, UR26, 0x80, URZ ;  /* 0x000000801a0e7890 */ /* 0x000fe4000ff3e0ff */
[----:B------:R-:W-:Y:S02]  /*2340*/  UISETP.NE.AND UP0, UPT, UR5, 0x14, UPT ;  /* 0x000000140500788c */ /* 0x000fe4000bf05270 */
[----:B------:R-:W-:Y:S02]  /*2350*/  ULEA UR16, UR4, UR30, 0xd ;  /* 0x0000001e04107291 */ /* 0x000fe4000f8e68ff */
[----:B------:R-:W-:Y:S02]  /*2360*/  USEL UR8, URZ, 0x1, UP0 ;  /* 0x00000001ff087887 */ /* 0x000fe40008000000 */
[----:B------:R-:W-:-:S02]  /*2370*/  USEL UR6, UR5, URZ, UP0 ;  /* 0x000000ff05067287 */ /* 0x000fc40008000000 */
[----:B------:R-:W-:Y:S02]  /*2380*/  UIADD3 UR22, UP0, UPT, UR26, 0x180, URZ ;  /* 0x000001801a167890 */ /* 0x000fe4000ff1e0ff */
[----:B------:R-:W-:Y:S01]  /*2390*/  LOP3.LUT R12, R12, UR8, RZ, 0x3c, !PT ;  /* 0x000000080c0c7c12 */ /* 0x000fe2000f8e3cff */
[----:B------:R-:W-:Y:S02]  /*23a0*/  ULEA UR8, UR4, UR13, 0xb ;  /* 0x0000000d04087291 */ /* 0x000fe4000f8e58ff */
[----:B------:R-:W-:Y:S01]  /*23b0*/  ULEA UR5, UR6, UR13, 0x3 ;  /* 0x0000000d06057291 */ /* 0x000fe2000f8e18ff */
[----:B-1----:R-:W-:Y:S01]  /*23c0*/  SHF.L.U32 R0, R12, 0x1f, RZ ;  /* 0x0000001f0c007819 */ /* 0x002fe200000006ff */
[----:B------:R-:W-:Y:S02]  /*23d0*/  USHF.L.U32 UR18, UR7, 0x5, URZ ;  /* 0x0000000507127899 */ /* 0x000fe400080006ff */
[----:B------:R-:W-:Y:S02]  /*23e0*/  ULOP3.LUT UR17, UR17, 0xfefffff8, URZ, 0xc0, !UPT ;  /* 0xfefffff811117892 */ /* 0x000fe4000f8ec0ff */
[----:B------:R-:W-:-:S02]  /*23f0*/  UIADD3.X UR15, UPT, UPT, URZ, UR27, URZ, UP1, !UPT ;  /* 0x0000001bff0f7290 */ /* 0x000fc40008ffe4ff */
[----:B------:R-:W-:Y:S01]  /*2400*/  UPRMT UR4, URZ, 0x5410, UR24 ;  /* 0x00005410ff047896 */ /* 0x000fe20008000018 */
[----:B------:R3:W4:Y:S01]  /*2410*/  SYNCS.PHASECHK.TRANS64.TRYWAIT P0, [UR5+0xa0], R0 ;  /* 0x0000a000ff0075a7 */ /* 0x0007220008001105 */
[----:B------:R-:W-:Y:S02]  /*2420*/  UIADD3 UR8, UPT, UPT, UR8, 0x2e600, URZ ;  /* 0x0002e60008087890 */ /* 0x000fe4000fffe0ff */
[----:B------:R-:W-:Y:S01]  /*2430*/  UIADD3.X UR23, UPT, UPT, URZ, UR27, URZ, UP0, !UPT ;  /* 0x0000001bff177290 */ /* 0x000fe200087fe4ff */
[----:B------:R-:W-:Y:S01]  /*2440*/  UMOV UR32, 0x0 ;  /* 0x0000000000207882 */ /* 0x000fe20000000000 */
[----:B------:R-:W-:Y:S01]  /*2450*/  UMOV UR33, 0x10000000 ;  /* 0x1000000000217882 */ /* 0x000fe20000000000 */
[----:B------:R-:W-:Y:S01]  /*2460*/  UMOV UR19, UR35 ;  /* 0x0000002300137c82 */ /* 0x000fe20008000000 */
[----:B------:R-:W-:Y:S01]  /*2470*/  UMOV UR20, UR36 ;  /* 0x0000002400147c82 */ /* 0x000fe20008000000 */
[----:B------:R-:W-:Y:S01]  /*2480*/  UMOV UR12, UR36 ;  /* 0x00000024000c7c82 */ /* 0x000fe20008000000 */
[----:B------:R-:W-:Y:S01]  /*2490*/  UMOV UR9, UR17 ;  /* 0x0000001100097c82 */ /* 0x000fe20008000000 */
[----:B------:R-:W-:Y:S01]  /*24a0*/  UMOV UR10, UR18 ;  /* 0x00000012000a7c82 */ /* 0x000fe20008000000 */
[----:B------:R1:W-:Y:S01]  /*24b0*/  UTMALDG.3D.MULTICAST.2CTA [UR16], [UR14], UR4, desc[UR32] ;  /* 0x000020100e0073b4 */ /* 0x0003e20008211804 */
[----:B------:R-:W-:-:S04]  /*24c0*/  UIADD3 UR7, UPT, UPT, UR7, 0x1, URZ ;  /* 0x0000000107077890 */ /* 0x000fc8000fffe0ff */
[----:B------:R-:W-:Y:S01]  /*24d0*/  UISETP.NE.AND UP0, UPT, UR7, UR25, UPT ;  /* 0x000000190700728c */ /* 0x000fe2000bf05270 */
[----:B------:R3:W-:Y:S01]  /*24e0*/  UTMALDG.3D.2CTA [UR8], [UR22], desc[UR32] ;  /* 0x00002008160075b4 */ /* 0x0007e20008211000 */
[----:B-1----:R-:W-:-:S07]  /*24f0*/  UMOV UR4, UR6 ;  /* 0x0000000600047c82 */ /* 0x002fce0008000000 */
[----:B---3--:R-:W-:Y:S05]  /*2500*/  BRA.U UP0, `(.L_x_39) ;  /* 0xfffffffd00487547 */ /* 0x008fea000b83ffff */
.L_x_33:
[C---:B------:R-:W-:Y:S01]  /*2510*/  LEA R3, R11.reuse, UR13, 0x3 ;  /* 0x0000000d0b037c11 */ /* 0x040fe2000f8e18ff */
[----:B------:R-:W-:Y:S01]  /*2520*/  NOP ;  /* 0x0000000000007918 */ /* 0x000fe20000000000 */
[----:B-1----:R-:W-:Y:S02]  /*2530*/  SHF.L.U32 R0, R10, 0x1f, RZ ;  /* 0x0000001f0a007819 */ /* 0x002fe400000006ff */
[----:B------:R-:W-:Y:S02]  /*2540*/  LEA R5, R11, UR13, 0x4 ;  /* 0x0000000d0b057c11 */ /* 0x000fe4000f8e20ff */
[----:B--2-4-:R-:W1:Y:S02]  /*2550*/  SYNCS.PHASECHK.TRANS64.TRYWAIT P0, [R3+URZ+0x180], R0 ;  /* 0x00018000030075a7 */ /* 0x014e6400080011ff */
[----:B-1----:R-:W-:Y:S05]  /*2560*/  @!P0 BRA `(.L_x_40) ;  /* 0x0000006800508947 */ /* 0x002fea0003800000 */
.L_x_153:
[----:B------:R-:W2:Y:S01]  /*2570*/  LDS.128 R4, [R5+0x210] ;  /* 0x0002100005047984 */ /* 0x000ea20000000c00 */
[----:B------:R-:W-:Y:S01]  /*2580*/  UISETP.GE.AND UP0, UPT, UR40, 0x1, UPT ;  /* 0x000000012800788c */ /* 0x000fe2000bf06270 */
[----:B------:R-:W-:Y:S01]  /*2590*/  @!PT LDS RZ, [RZ] ;  /* 0x00000000fffff984 */ /* 0x000fe20000000800 */
[----:B------:R-:W-:Y:S01]  /*25a0*/  @!PT LDS RZ, [RZ] ;  /* 0x00000000fffff984 */ /* 0x000fe20000000800 */
[----:B------:R-:W-:Y:S01]  /*25b0*/  @!PT LDS RZ, [RZ] ;  /* 0x00000000fffff984 */ /* 0x000fe20000000800 */
[----:B------:R-:W-:Y:S01]  /*25c0*/  @!PT LDS RZ, [RZ] ;  /* 0x00000000fffff984 */ /* 0x000fe20000000800 */
[----:B------:R3:W-:Y:S06]  /*25d0*/  MEMBAR.ALL.CTA ;  /* 0x0000000000007992 */ /* 0x0007ec0000008000 */
[----:B---3--:R-:W3:Y:S01]  /*25e0*/  FENCE.VIEW.ASYNC.S ;  /* 0x00000000000073c6 */ /* 0x008ee20000000000 */
[----:B--2---:R-:W-:-:S13]  /*25f0*/  LOP3.LUT P0, RZ, R6, 0x1, RZ, 0xc0, !PT ;  /* 0x0000000106ff7812 */ /* 0x004fda000780c0ff */
[----:B---3--:R-:W-:Y:S01]  /*2600*/  VOTEU.ANY UP1, P0 ;  /* 0x0000000000ff7886 */ /* 0x008fe20000020100 */
[----:B------:R-:W-:-:S13]  /*2610*/  PLOP3.LUT P0, PT, PT, PT, UP1, 0x80, 0x8 ;  /* 0x000000000008781c */ /* 0x000fda0003f0f018 */
[----:B-1----:R-:W-:Y:S02]  /*2620*/  @P0 LOP3.LUT R0, R5, 0xffff, RZ, 0xc0, !PT ;  /* 0x0000ffff05000812 */ /* 0x002fe400078ec0ff */
[----:B------:R-:W-:Y:S02]  /*2630*/  @P0 MOV R2, R4 ;  /* 0x0000000400020202 */ /* 0x000fe40000000f00 */
[----:B------:R-:W-:Y:S01]  /*2640*/  @P0 R2UR UR5, R0 ;  /* 0x00000000000502ca */ /* 0x000fe200000e0000 */
[----:B------:R-:W-:Y:S01]  /*2650*/  VIADD R0, R3, 0x190 ;  /* 0x0000019003007836 */ /* 0x000fe20000000000 */
[----:B------:R-:W-:Y:S02]  /*2660*/  @P0 SHF.R.U32.HI R4, RZ, 0x10, R5 ;  /* 0x00000010ff040819 */ /* 0x000fe40000011605 */
[----:B------:R-:W-:Y:S02]  /*2670*/  @P0 R2UR UR7, R2 ;  /* 0x00000000020702ca */ /* 0x000fe400000e0000 */
[----:B------:R-:W-:-:S02]  /*2680*/  PRMT R0, RZ, 0x654, R0 ;  /* 0x00000654ff007816 */ /* 0x000fc40000000000 */
[----:B------:R-:W-:Y:S02]  /*2690*/  @P0 R2UR UR4, R4 ;  /* 0x00000000040402ca */ /* 0x000fe400000e0000 */
[----:B------:R1:W-:Y:S03]  /*26a0*/  SYNCS.ARRIVE.TRANS64.RED.A1T0 RZ, [R0+URZ], RZ ;  /* 0x000000ff00ff79a7 */ /* 0x0003e600081004ff */
[----:B------:R-:W-:-:S04]  /*26b0*/  @UP1 UMOV UR31, UR5 ;  /* 0x00000005001f1c82 */ /* 0x000fc80008000000 */
[----:B------:R-:W-:-:S04]  /*26c0*/  @UP1 UMOV UR37, UR7 ;  /* 0x0000000700251c82 */ /* 0x000fc80008000000 */
[----:B------:R-:W-:Y:S01]  /*26d0*/  @UP1 UMOV UR36, UR4 ;  /* 0x0000000400241c82 */ /* 0x000fe20008000000 */
[----:B------:R-:W-:Y:S05]  /*26e0*/  BRA.U !UP0, `(.L_x_41) ;  /* 0x0000000108d47547 */ /* 0x000fea000b800000 */
[----:B------:R-:W2:Y:S01]  /*26f0*/  LDCU.128 UR16, c[0x0][0xb10] ;  /* 0x00016200ff1077ac */ /* 0x000ea20008000c00 */
[----:B------:R-:W3:Y:S01]  /*2700*/  LDCU UR12, c[0x0][0xb20] ;  /* 0x00016400ff0c77ac */ /* 0x000ee20008000800 */
[----:B------:R-:W4:Y:S01]  /*2710*/  LDCU UR20, c[0x0][0xb0c] ;  /* 0x00016180ff1477ac */ /* 0x000f220008000800 */
[----:B------:R-:W1:Y:S01]  /*2720*/  LDCU.64 UR8, c[0x0][0xb28] ;  /* 0x00016500ff0877ac */ /* 0x000e620008000a00 */
[----:B------:R-:W-:Y:S02]  /*2730*/  UISETP.NE.AND UP3, UPT, UR40, 0x1, UPT ;  /* 0x000000012800788c */ /* 0x000fe4000bf65270 */
[----:B--2---:R-:W-:Y:S02]  /*2740*/  UIMAD.WIDE.U32 UR10, UR38, UR19, URZ ;  /* 0x00000013260a72a5 */ /* 0x004fe4000f8e00ff */
[----:B------:R-:W-:Y:S02]  /*2750*/  UIMAD.WIDE.U32 UR4, UR39, UR16, URZ ;  /* 0x00000010270472a5 */ /* 0x000fe4000f8e00ff */
[----:B------:R-:W-:-:S02]  /*2760*/  UISETP.NE.AND UP0, UPT, UR18, 0x1, UPT ;  /* 0x000000011200788c */ /* 0x000fc4000bf05270 */
[----:B------:R-:W-:Y:S01]  /*2770*/  UIMAD.WIDE.U32 UR22, UR31, UR19, URZ ;  /* 0x000000131f1672a5 */ /* 0x000fe2000f8e00ff */
[----:B------:R-:W-:Y:S02]  /*2780*/  UMOV UR10, UR11 ;  /* 0x0000000b000a7c82 */ /* 0x000fe40008000000 */
[----:B------:R-:W-:Y:S01]  /*2790*/  UMOV UR4, UR5 ;  /* 0x0000000500047c82 */ /* 0x000fe20008000000 */
[----:B---3--:R-:W-:Y:S02]  /*27a0*/  USHF.R.U32.HI UR10, URZ, UR12, UR10 ;  /* 0x0000000cff0a7299 */ /* 0x008fe4000801160a */
[----:B----4-:R-:W-:Y:S02]  /*27b0*/  UISETP.NE.AND UP2, UPT, UR20, 0x1, UPT ;  /* 0x000000011400788c */ /* 0x010fe4000bf45270 */
[----:B------:R-:W-:Y:S02]  /*27c0*/  USHF.R.U32.HI UR4, URZ, UR17, UR4 ;  /* 0x00000011ff047299 */ /* 0x000fe40008011604 */
[----:B------:R-:W-:-:S02]  /*27d0*/  USEL UR5, UR38, UR10, !UP0 ;  /* 0x0000000a26057287 */ /* 0x000fc4000c000000 */
[----:B------:R-:W-:Y:S02]  /*27e0*/  USEL UR7, UR39, UR4, !UP2 ;  /* 0x0000000427077287 */ /* 0x000fe4000d000000 */
[----:B-1----:R-:W-:Y:S01]  /*27f0*/  UIMAD.WIDE.U32 UR10, UR5, UR8, URZ ;  /* 0x00000008050a72a5 */ /* 0x002fe2000f8e00ff */
[----:B------:R-:W-:Y:S01]  /*2800*/  UMOV UR4, UR23 ;  /* 0x0000001700047c82 */ /* 0x000fe20008000000 */
[----:B------:R-:W-:Y:S02]  /*2810*/  UIMAD.WIDE.U32 UR14, UR37, UR16, URZ ;  /* 0x00000010250e72a5 */ /* 0x000fe4000f8e00ff */
[----:B------:R-:W-:-:S03]  /*2820*/  UIMAD.WIDE.U32 UR22, UR7, UR8, URZ ;  /* 0x00000008071672a5 */ /* 0x000fc6000f8e00ff */
[----:B------:R-:W-:Y:S01]  /*2830*/  UMOV UR10, UR11 ;  /* 0x0000000b000a7c82 */ /* 0x000fe20008000000 */
[----:B------:R-:W-:Y:S02]  /*2840*/  USHF.R.U32.HI UR4, URZ, UR12, UR4 ;  /* 0x0000000cff047299 */ /* 0x000fe40008011604 */
[----:B------:R-:W-:Y:S01]  /*2850*/  @UP3 USHF.R.U32.HI UR5, URZ, UR9, UR10 ;  /* 0x00000009ff053299 */ /* 0x000fe2000801160a */
[----:B------:R-:W-:Y:S01]  /*2860*/  UMOV UR14, UR15 ;  /* 0x0000000f000e7c82 */ /* 0x000fe20008000000 */
[----:B------:R-:W-:Y:S01]  /*2870*/  UMOV UR22, UR23 ;  /* 0x0000001700167c82 */ /* 0x000fe20008000000 */
[----:B------:R-:W-:Y:S02]  /*2880*/  USHF.R.U32.HI UR17, URZ, UR17, UR14 ;  /* 0x00000011ff117299 */ /* 0x000fe4000801160e */
[----:B------:R-:W-:Y:S02]  /*2890*/  USEL UR4, UR31, UR4, !UP0 ;  /* 0x000000041f047287 */ /* 0x000fe4000c000000 */
[----:B------:R-:W-:-:S02]  /*28a0*/  @UP3 USHF.R.U32.HI UR7, URZ, UR9, UR22 ;  /* 0x00000009ff073299 */ /* 0x000fc40008011616 */
[----:B------:R-:W-:Y:S02]  /*28b0*/  UIMAD UR10, UR40, UR5, URZ ;  /* 0x00000005280a72a4 */ /* 0x000fe4000f8e02ff */
[----:B------:R-:W-:Y:S02]  /*28c0*/  USEL UR5, UR37, UR17, !UP2 ;  /* 0x0000001125057287 */ /* 0x000fe4000d000000 */
[----:B------:R-:W-:Y:S02]  /*28d0*/  UIMAD UR12, UR40, UR7, URZ ;  /* 0x00000007280c72a4 */ /* 0x000fe4000f8e02ff */
[----:B------:R-:W-:Y:S02]  /*28e0*/  UISETP.GE.AND UP0, UPT, UR4, UR10, UPT ;  /* 0x0000000a0400728c */ /* 0x000fe4000bf06270 */
[----:B------:R-:W-:Y:S02]  /*28f0*/  UIMAD.WIDE.U32 UR10, UR4, UR8, URZ ;  /* 0x00000008040a72a5 */ /* 0x000fe4000f8e00ff */
[----:B------:R-:W-:-:S02]  /*2900*/  UISETP.GE.OR UP0, UPT, UR5, UR12, UP0 ;  /* 0x0000000c0500728c */ /* 0x000fc40008706670 */
        /* <DEDUP_REMOVED lines=19> */
.L_x_41:
[----:B------:R-:W2:Y:S02]  /*2a40*/  LDCU UR4, c[0x0][0xb30] ;  /* 0x00016600ff0477ac */ /* 0x000ea40008000800 */
[----:B--2---:R-:W-:-:S09]  /*2a50*/  UISETP.NE.AND UP0, UPT, UR4, 0x1, UPT ;  /* 0x000000010400788c */ /* 0x004fd2000bf05270 */
        /* <DEDUP_REMOVED lines=14> */
[----:B------:R-:W-:Y:S02]  /*2b40*/  UIADD3 UR7, UPT, UPT, UR5, -UR4, URZ ;  /* 0x8000000405077290 */ /* 0x000fe4000fffe0ff */
[----:B------:R-:W-:Y:S02]  /*2b50*/  UIADD3 UR4, UPT, UPT, -UR5, UR4, URZ ;  /* 0x0000000405047290 */ /* 0x000fe4000fffe1ff */
[----:B------:R-:W-:Y:S02]  /*2b60*/  UIMAD UR31, UR7, UR18, UR31 ;  /* 0x00000012071f72a4 */ /* 0x000fe4000f8e021f */
[----:B------:R-:W-:-:S12]  /*2b70*/  UIMAD UR37, UR4, UR10, UR37 ;  /* 0x0000000a042572a4 */ /* 0x000fd8000f8e0225 */
.L_x_42:
[----:B------:R-:W-:Y:S01]  /*2b80*/  VIADD R11, R11, 0x1 ;  /* 0x000000010b0b7836 */ /* 0x000fe20000000000 */
[----:B------:R-:W-:Y:S02]  /*2b90*/  R2UR UR5, R91 ;  /* 0x000000005b0572ca */ /* 0x000fe400000e0000 */
[----:B------:R-:W-:Y:S02]  /*2ba0*/  R2UR UR4, R90 ;  /* 0x000000005a0472ca */ /* 0x000fe400000e0000 */
[C---:B------:R-:W-:Y:S02]  /*2bb0*/  ISETP.NE.AND P0, PT, R11.reuse, 0x2, PT ;  /* 0x000000020b00780c */ /* 0x040fe40003f05270 */
[----:B------:R-:W-:Y:S02]  /*2bc0*/  PLOP3.LUT P1, PT, PT, PT, PT, 0x80, 0x8 ;  /* 0x000000000008781c */ /* 0x000fe40003f2f070 */
[----:B------:R-:W-:Y:S02]  /*2bd0*/  SEL R3, RZ, 0x1, P0 ;  /* 0x00000001ff037807 */ /* 0x000fe40000000000 */
[----:B------:R-:W-:-:S02]  /*2be0*/  SEL R11, R11, RZ, P0 ;  /* 0x000000ff0b0b7207 */ /* 0x000fc40000000000 */
[----:B------:R-:W-:Y:S01]  /*2bf0*/  LOP3.LUT R10, R10, R3, RZ, 0x3c, !PT ;  /* 0x000000030a0a7212 */ /* 0x000fe200078e3cff */
[----:B------:R-:W-:Y:S02]  /*2c00*/  UIADD3 UR25, UPT, UPT, UR37, UR5, URZ ;  /* 0x0000000525197290 */ /* 0x000fe4000fffe0ff */
[----:B------:R-:W-:Y:S01]  /*2c10*/  UIADD3 UR32, UPT, UPT, UR31, UR4, URZ ;  /* 0x000000041f207290 */ /* 0x000fe2000fffe0ff */
[----:B------:R-:W-:Y:S11]  /*2c20*/  BRA.U UP1, `(.L_x_43) ;  /* 0xfffffff101387547 */ /* 0x000ff6000b83ffff */
[----:B------:R-:W-:Y:S01]  /*2c30*/  UIADD3 UR13, UPT, UPT, UR13, 0xa0, URZ ;  /* 0x000000a00d0d7890 */ /* 0x000fe2000fffe0ff */
[----:B------:R-:W-:-:S03]  /*2c40*/  SHF.L.U32 R3, R12, 0x1f, RZ ;  /* 0x0000001f0c037819 */ /* 0x000fc600000006ff */
[----:B------:R-:W-:-:S09]  /*2c50*/  ULEA UR4, UR6, UR13, 0x3 ;  /* 0x0000000d06047291 */ /* 0x000fd2000f8e18ff */
[----:B------:R-:W2:Y:S02]  /*2c60*/  SYNCS.PHASECHK.TRANS64.TRYWAIT P0, [UR4], R3 ;  /* 0x00000003ff0075a7 */ /* 0x000ea40008001104 */
[----:B--2---:R-:W-:Y:S05]  /*2c70*/  @!P0 BRA `(.L_x_44) ;  /* 0x0000006000a08947 */ /* 0x004fea0003800000 */
.L_x_155:
[----:B------:R-:W-:-:S04]  /*2c80*/  UIADD3 UR4, UPT, UPT, UR6, 0x1, URZ ;  /* 0x0000000106047890 */ /* 0x000fc8000fffe0ff */
[----:B------:R-:W-:-:S04]  /*2c90*/  UISETP.NE.AND UP0, UPT, UR4, 0x14, UPT ;  /* 0x000000140400788c */ /* 0x000fc8000bf05270 */
[----:B------:R-:W-:Y:S02]  /*2ca0*/  USEL UR6, URZ, 0x1, UP0 ;  /* 0x00000001ff067887 */ /* 0x000fe40008000000 */
[----:B------:R-:W-:-:S04]  /*2cb0*/  USEL UR4, UR4, URZ, UP0 ;  /* 0x000000ff04047287 */ /* 0x000fc80008000000 */
[----:B------:R-:W-:Y:S01]  /*2cc0*/  ULEA UR5, UR4, UR13, 0x3 ;  /* 0x0000000d04057291 */ /* 0x000fe2000f8e18ff */
[----:B------:R-:W-:-:S04]  /*2cd0*/  LOP3.LUT R2, R12, UR6, RZ, 0x3c, !PT ;  /* 0x000000060c027c12 */ /* 0x000fc8000f8e3cff */
[----:B-1----:R-:W-:-:S04]  /*2ce0*/  SHF.L.U32 R3, R2, 0x1f, RZ ;  /* 0x0000001f02037819 */ /* 0x002fc800000006ff */
[----:B------:R-:W1:Y:S02]  /*2cf0*/  SYNCS.PHASECHK.TRANS64.TRYWAIT P0, [UR5], R3 ;  /* 0x00000003ff0075a7 */ /* 0x000e640008001105 */
[----:B-1----:R-:W-:Y:S05]  /*2d00*/  @!P0 BRA `(.L_x_45) ;  /* 0x0000006000948947 */ /* 0x002fea0003800000 */
.L_x_157:
        /* <DEDUP_REMOVED lines=9> */
.L_x_159:
        /* <DEDUP_REMOVED lines=9> */
.L_x_161:
        /* <DEDUP_REMOVED lines=9> */
.L_x_163:
        /* <DEDUP_REMOVED lines=9> */
.L_x_165:
        /* <DEDUP_REMOVED lines=9> */
.L_x_167:
        /* <DEDUP_REMOVED lines=9> */
.L_x_169:
        /* <DEDUP_REMOVED lines=9> */
.L_x_171:
        /* <DEDUP_REMOVED lines=9> */
.L_x_173:
        /* <DEDUP_REMOVED lines=9> */
.L_x_175:
        /* <DEDUP_REMOVED lines=9> */
.L_x_177:
        /* <DEDUP_REMOVED lines=9> */
.L_x_179:
        /* <DEDUP_REMOVED lines=9> */
.L_x_181:
        /* <DEDUP_REMOVED lines=9> */
.L_x_183:
        /* <DEDUP_REMOVED lines=9> */
.L_x_185:
        /* <DEDUP_REMOVED lines=9> */
.L_x_187:
        /* <DEDUP_REMOVED lines=9> */
.L_x_189:
        /* <DEDUP_REMOVED lines=9> */
.L_x_191:
[----:B------:R-:W-:-:S04]  /*36a0*/  UIADD3 UR4, UPT, UPT, UR4, 0x1, URZ ;  /* 0x0000000104047890 */ /* 0x000fc8000fffe0ff */
[----:B------:R-:W-:-:S04]  /*36b0*/  UISETP.NE.AND UP0, UPT, UR4, 0x14, UPT ;  /* 0x000000140400788c */ /* 0x000fc8000bf05270 */
[----:B------:R-:W-:Y:S02]  /*36c0*/  USEL UR5, URZ, 0x1, UP0 ;  /* 0x00000001ff057887 */ /* 0x000fe40008000000 */
[----:B------:R-:W-:-:S04]  /*36d0*/  USEL UR4, UR4, URZ, UP0 ;  /* 0x000000ff04047287 */ /* 0x000fc80008000000 */
[----:B------:R-:W-:Y:S01]  /*36e0*/  ULEA UR4, UR4, UR13, 0x3 ;  /* 0x0000000d04047291 */ /* 0x000fe2000f8e18ff */
[----:B-1----:R-:W-:-:S04]  /*36f0*/  LOP3.LUT R3, R2, UR5, RZ, 0x3c, !PT ;  /* 0x0000000502037c12 */ /* 0x002fc8000f8e3cff */
[----:B------:R-:W-:Y:S01]  /*3700*/  SHF.L.U32 R3, R3, 0x1f, RZ ;  /* 0x0000001f03037819 */ /* 0x000fe200000006ff */
[----:B------:R-:W-:-:S07]  /*3710*/  IMAD.U32 R0, RZ, RZ, UR4 ;  /* 0x00000004ff007e24 */ /* 0x000fce000f8e00ff */
.L_x_63:
[----:B-1----:R1:W2:Y:S02]  /*3720*/  SYNCS.PHASECHK.TRANS64.TRYWAIT P0, [R0+URZ], R3 ;  /* 0x00000003000075a7 */ /* 0x0022a400080011ff */
[----:B--2---:R-:W-:Y:S05]  /*3730*/  @!P0 NANOSLEEP.SYNCS 0x989680 ;  /* 0x009896800000895d */ /* 0x004fea0003900000 */
[----:B------:R-:W2:Y:S02]  /*3740*/  @!P0 SYNCS.PHASECHK.TRANS64 P0, [R0+URZ], R3 ;  /* 0x00000003000085a7 */ /* 0x000ea400080010ff */
[----:B--2---:R-:W-:Y:S05]  /*3750*/  @P0 EXIT ;  /* 0x000000000000094d */ /* 0x004fea0003800000 */
[----:B------:R-:W-:Y:S05]  /*3760*/  BRA `(.L_x_63) ;  /* 0xfffffffc00ec7947 */ /* 0x000fea000383ffff */
.L_x_23:
[----:B------:R-:W2:Y:S02]  /*3770*/  S2UR UR4, SR_CgaCtaId ;  /* 0x00000000000479c3 */ /* 0x000ea40000008800 */
[----:B--2---:R-:W-:-:S04]  /*3780*/  UISETP.NE.AND UP0, UPT, UR4, URZ, UPT ;  /* 0x000000ff0400728c */ /* 0x004fc8000bf05270 */
[----:B------:R-:W-:-:S09]  /*3790*/  UISETP.NE.OR UP0, UPT, UR22, 0x1, UP0 ;  /* 0x000000011600788c */ /* 0x000fd20008705670 */
[----:B------:R-:W-:Y:S05]  /*37a0*/  BRA.U UP0, `(.L_x_64) ;  /* 0x00000005004c7547 */ /* 0x000fea000b800000 */
[----:B------:R-:W2:Y:S01]  /*37b0*/  S2UR UR5, SR_CgaCtaId ;  /* 0x00000000000579c3 */ /* 0x000ea20000008800 */
[----:B------:R-:W-:Y:S01]  /*37c0*/  UMOV UR4, 0x400 ;  /* 0x0000040000047882 */ /* 0x000fe20000000000 */
[----:B------:R-:W-:Y:S01]  /*37d0*/  ISETP.GE.U32.AND P2, PT, R0, 0x8, PT ;  /* 0x000000080000780c */ /* 0x000fe20003f46070 */
[----:B------:R-:W-:Y:S01]  /*37e0*/  IMAD.MOV.U32 R12, RZ, RZ, 0x1 ;  /* 0x00000001ff0c7424 */ /* 0x000fe200078e00ff */
[----:B------:R-:W-:Y:S02]  /*37f0*/  CS2R R10, SRZ ;  /* 0x00000000000a7805 */ /* 0x000fe4000001ff00 */
[----:B------:R-:W-:Y:S01]  /*3800*/  CS2R R8, SRZ ;  /* 0x0000000000087805 */ /* 0x000fe2000001ff00 */
[----:B--2---:R-:W-:-:S03]  /*3810*/  ULEA UR6, UR5, UR4, 0x18 ;  /* 0x0000000405067291 */ /* 0x004fc6000f8ec0ff */
[----:B------:R-:W-:-:S09]  /*3820*/  UMOV UR5, URZ ;  /* 0x000000ff00057c82 */ /* 0x000fd20008000000 */
.L_x_68:
[----:B------:R-:W-:Y:S02]  /*3830*/  LEA R2, R8, UR6, 0x3 ;  /* 0x0000000608027c11 */ /* 0x000fe4000f8e18ff */
[----:B------:R-:W-:-:S03]  /*3840*/  SHF.L.U32 R5, R9, 0x1f, RZ ;  /* 0x0000001f09057819 */ /* 0x000fc600000006ff */
[----:B------:R-:W-:Y:S01]  /*3850*/  VIADD R4, R2, 0x1f0 ;  /* 0x000001f002047836 */ /* 0x000fe20000000000 */
[----:B------:R-:W2:Y:S02]  /*3860*/  SYNCS.PHASECHK.TRANS64.TRYWAIT P0, [R2+URZ+0x1e0], R5 ;  /* 0x0001e005020075a7 */ /* 0x000ea400080011ff */
[----:B--2---:R-:W-:Y:S05]  /*3870*/  @!P0 BRA `(.L_x_65) ;  /* 0x0000005c00688947 */ /* 0x004fea0003800000 */
.L_x_192:
[----:B------:R-:W-:Y:S01]  /*3880*/  ULEA UR4, UR5, UR6, 0x3 ;  /* 0x0000000605047291 */ /* 0x000fe2000f8e18ff */
[----:B------:R-:W-:Y:S02]  /*3890*/  PRMT R4, RZ, 0x654, R4 ;  /* 0x00000654ff047816 */ /* 0x000fe40000000004 */
[----:B--2---:R-:W-:Y:S01]  /*38a0*/  SHF.L.U32 R5, R12, 0x1f, RZ ;  /* 0x0000001f0c057819 */ /* 0x004fe200000006ff */
[----:B------:R-:W-:Y:S01]  /*38b0*/  UIADD3 UR7, UPT, UPT, UR4, 0x180, URZ ;  /* 0x0000018004077890 */ /* 0x000fe2000fffe0ff */
[----:B------:R2:W-:Y:S05]  /*38c0*/  SYNCS.ARRIVE.TRANS64.RED.A1T0 RZ, [R4+URZ], RZ ;  /* 0x000000ff04ff79a7 */ /* 0x0005ea00081004ff */
[----:B------:R-:W-:Y:S01]  /*38d0*/  IMAD.U32 R7, RZ, RZ, UR7 ;  /* 0x00000007ff077e24 */ /* 0x000fe2000f8e00ff */
[----:B------:R-:W3:Y:S04]  /*38e0*/  SYNCS.PHASECHK.TRANS64.TRYWAIT P0, [UR4+0x190], R5 ;  /* 0x00019005ff0075a7 */ /* 0x000ee80008001104 */
[----:B------:R-:W-:Y:S01]  /*38f0*/  PRMT R6, R0, 0x654, R7 ;  /* 0x0000065400067816 */ /* 0x000fe20000000007 */
[----:B--2---:R-:W-:Y:S01]  /*3900*/  @!P2 IMAD.MOV.U32 R4, RZ, RZ, 0x10 ;  /* 0x00000010ff04a424 */ /* 0x004fe200078e00ff */
[----:B---3--:R-:W-:Y:S06]  /*3910*/  @!P0 BRA `(.L_x_66) ;  /* 0x0000005c00548947 */ /* 0x008fec0003800000 */
.L_x_194:
[----:B------:R-:W-:Y:S01]  /*3920*/  ULEA UR8, UR5, UR6, 0x4 ;  /* 0x0000000605087291 */ /* 0x000fe2000f8e20ff */
[----:B------:R-:W-:Y:S01]  /*3930*/  SEL R3, R6, R3, !P2 ;  /* 0x0000000306037207 */ /* 0x000fe20005000000 */
[----:B------:R-:W-:Y:S01]  /*3940*/  UIADD3 UR9, UPT, UPT, UR4, 0x180, URZ ;  /* 0x0000018004097890 */ /* 0x000fe2000fffe0ff */
[----:B--2---:R-:W-:Y:S01]  /*3950*/  LEA R2, R11, UR6, 0x3 ;  /* 0x000000060b027c11 */ /* 0x004fe2000f8e18ff */
[----:B------:R-:W-:Y:S01]  /*3960*/  UIADD3 UR8, UPT, UPT, UR8, 0x210, URZ ;  /* 0x0000021008087890 */ /* 0x000fe2000fffe0ff */
[----:B------:R-:W-:Y:S01]  /*3970*/  SHF.L.U32 R5, R10, 0x1f, RZ ;  /* 0x0000001f0a057819 */ /* 0x000fe200000006ff */
[----:B------:R2:W-:Y:S01]  /*3980*/  @!P2 SYNCS.ARRIVE.TRANS64.RED RZ, [R3+URZ], R4 ;  /* 0x0000000403ffa9a7 */ /* 0x0005e200080004ff */
[----:B------:R-:W-:Y:S01]  /*3990*/  UIADD3 UR4, UPT, UPT, UR5, 0x1, URZ ;  /* 0x0000000105047890 */ /* 0x000fe2000fffe0ff */
[----:B------:R-:W-:-:S03]  /*39a0*/  VIADD R8, R8, 0x1 ;  /* 0x0000000108087836 */ /* 0x000fc60000000000 */
[----:B------:R-:W-:Y:S02]  /*39b0*/  UISETP.NE.AND UP0, UPT, UR4, 0x2, UPT ;  /* 0x000000020400788c */ /* 0x000fe4000bf05270 */
[----:B------:R-:W-:Y:S06]  /*39c0*/  UGETNEXTWORKID.BROADCAST [UR8], [UR9] ;  /* 0x00000000080073ca */ /* 0x000fec0008000100 */
[----:B------:R-:W-:Y:S01]  /*39d0*/  USEL UR7, URZ, 0x1, UP0 ;  /* 0x00000001ff077887 */ /* 0x000fe20008000000 */
[----:B------:R-:W-:Y:S01]  /*39e0*/  ISETP.NE.AND P0, PT, R8, 0x2, PT ;  /* 0x000000020800780c */ /* 0x000fe20003f05270 */
[----:B------:R-:W-:Y:S01]  /*39f0*/  USEL UR5, UR4, URZ, UP0 ;  /* 0x000000ff04057287 */ /* 0x000fe20008000000 */
[----:B------:R-:W3:Y:S03]  /*3a00*/  SYNCS.PHASECHK.TRANS64.TRYWAIT P1, [R2+URZ+0x180], R5 ;  /* 0x00018005020075a7 */ /* 0x000ee600080211ff */
[----:B------:R-:W-:Y:S01]  /*3a10*/  LOP3.LUT R12, R12, UR7, RZ, 0x3c, !PT ;  /* 0x000000070c0c7c12 */ /* 0x000fe2000f8e3cff */
[----:B--23--:R-:W-:Y:S07]  /*3a20*/  @!P1 BRA `(.L_x_67) ;  /* 0x0000005c00289947 */ /* 0x00cfee0003800000 */
.L_x_195:
[C---:B------:R-:W-:Y:S01]  /*3a30*/  LEA R4, R11.reuse, UR6, 0x4 ;  /* 0x000000060b047c11 */ /* 0x040fe2000f8e20ff */
[----:B--2---:R-:W-:Y:S01]  /*3a40*/  VIADD R2, R2, 0x190 ;  /* 0x0000019002027836 */ /* 0x004fe20000000000 */
[----:B------:R-:W-:Y:S01]  /*3a50*/  SEL R8, R8, RZ, P0 ;  /* 0x000000ff08087207 */ /* 0x000fe20000000000 */
[----:B------:R-:W-:-:S03]  /*3a60*/  VIADD R11, R11, 0x1 ;  /* 0x000000010b0b7836 */ /* 0x000fc60000000000 */
[----:B------:R-:W2:Y:S01]  /*3a70*/  LDS.128 R4, [R4+0x210] ;  /* 0x0002100004047984 */ /* 0x000ea20000000c00 */
[----:B------:R-:W-:Y:S02]  /*3a80*/  PRMT R2, RZ, 0x654, R2 ;  /* 0x00000654ff027816 */ /* 0x000fe40000000002 */
[C---:B------:R-:W-:Y:S01]  /*3a90*/  ISETP.NE.AND P1, PT, R11.reuse, 0x2, PT ;  /* 0x000000020b00780c */ /* 0x040fe20003f25270 */
[----:B------:R-:W-:Y:S01]  /*3aa0*/  @!PT LDS RZ, [RZ] ;  /* 0x00000000fffff984 */ /* 0x000fe20000000800 */
[----:B------:R-:W-:Y:S01]  /*3ab0*/  @!PT LDS RZ, [RZ] ;  /* 0x00000000fffff984 */ /* 0x000fe20000000800 */
[----:B------:R-:W-:Y:S01]  /*3ac0*/  @!PT LDS RZ, [RZ] ;  /* 0x00000000fffff984 */ /* 0x000fe20000000800 */
[----:B------:R-:W-:Y:S01]  /*3ad0*/  @!PT LDS RZ, [RZ] ;  /* 0x00000000fffff984 */ /* 0x000fe20000000800 */
[----:B------:R3:W-:Y:S06]  /*3ae0*/  MEMBAR.ALL.CTA ;  /* 0x0000000000007992 */ /* 0x0007ec0000008000 */
[----:B---3--:R-:W3:Y:S01]  /*3af0*/  FENCE.VIEW.ASYNC.S ;  /* 0x00000000000073c6 */ /* 0x008ee20000000000 */
[----:B------:R-:W-:Y:S01]  /*3b00*/  SEL R11, R11, RZ, P1 ;  /* 0x000000ff0b0b7207 */ /* 0x000fe20000800000 */
[----:B---3--:R3:W-:Y:S01]  /*3b10*/  SYNCS.ARRIVE.TRANS64.RED.A1T0 RZ, [R2+URZ], RZ ;  /* 0x000000ff02ff79a7 */ /* 0x0087e200081004ff */
[----:B--2---:R-:W-:-:S02]  /*3b20*/  LOP3.LUT P3, RZ, R6, 0x1, RZ, 0xc0, !PT ;  /* 0x0000000106ff7812 */ /* 0x004fc4000786c0ff */
[----:B------:R-:W-:-:S04]  /*3b30*/  SEL R5, RZ, 0x1, P1 ;  /* 0x00000001ff057807 */ /* 0x000fc80000800000 */
[----:B------:R-:W-:Y:S02]  /*3b40*/  LOP3.LUT R10, R10, R5, RZ, 0x3c, !PT ;  /* 0x000000050a0a7212 */ /* 0x000fe400078e3cff */
[----:B---3--:R-:W-:-:S04]  /*3b50*/  SEL R2, RZ, 0x1, P0 ;  /* 0x00000001ff027807 */ /* 0x008fc80000000000 */
[----:B------:R-:W-:Y:S01]  /*3b60*/  LOP3.LUT R9, R9, R2, RZ, 0x3c, !PT ;  /* 0x0000000209097212 */ /* 0x000fe200078e3cff */
[----:B------:R-:W-:Y:S06]  /*3b70*/  @P3 BRA `(.L_x_68) ;  /* 0xfffffffc002c3947 */ /* 0x000fec000383ffff */
[----:B------:R-:W-:Y:S01]  /*3b80*/  ULEA UR4, UR5, UR6, 0x3 ;  /* 0x0000000605047291 */ /* 0x000fe2000f8e18ff */
[----:B------:R-:W-:-:S08]  /*3b90*/  SHF.L.U32 R3, R12, 0x1f, RZ ;  /* 0x0000001f0c037819 */ /* 0x000fd000000006ff */
[----:B------:R-:W2:Y:S02]  /*3ba0*/  SYNCS.PHASECHK.TRANS64 P0, [UR4+0x190], R3 ;  /* 0x00019003ff0075a7 */ /* 0x000ea40008001004 */
[----:B--2---:R-:W-:Y:S05]  /*3bb0*/  @P0 BRA `(.L_x_69) ;  /* 0x0000000000080947 */ /* 0x004fea0003800000 */
[----:B------:R-:W2:Y:S02]  /*3bc0*/  SYNCS.PHASECHK.TRANS64.TRYWAIT P0, [UR4+0x190], R3 ;  /* 0x00019003ff0075a7 */ /* 0x000ea40008001104 */
[----:B--2---:R-:W-:Y:S05]  /*3bd0*/  @!P0 BRA `(.L_x_70) ;  /* 0x0000005800d08947 */ /* 0x004fea0003800000 */
.L_x_69:
[----:B------:R-:W-:-:S04]  /*3be0*/  UIADD3 UR7, UPT, UPT, UR5, 0x1, URZ ;  /* 0x0000000105077890 */ /* 0x000fc8000fffe0ff */
[----:B------:R-:W-:-:S04]  /*3bf0*/  UISETP.NE.AND UP0, UPT, UR7, 0x2, UPT ;  /* 0x000000020700788c */ /* 0x000fc8000bf05270 */
[----:B------:R-:W-:Y:S02]  /*3c00*/  USEL UR8, URZ, 0x1, UP0 ;  /* 0x00000001ff087887 */ /* 0x000fe40008000000 */
[----:B------:R-:W-:-:S04]  /*3c10*/  USEL UR7, UR7, URZ, UP0 ;  /* 0x000000ff07077287 */ /* 0x000fc80008000000 */
[----:B------:R-:W-:Y:S01]  /*3c20*/  ULEA UR7, UR7, UR6, 0x3 ;  /* 0x0000000607077291 */ /* 0x000fe2000f8e18ff */
[----:B--2---:R-:W-:-:S04]  /*3c30*/  LOP3.LUT R3, R12, UR8, RZ, 0x3c, !PT ;  /* 0x000000080c037c12 */ /* 0x004fc8000f8e3cff */
[----:B------:R-:W-:-:S04]  /*3c40*/  SHF.L.U32 R0, R3, 0x1f, RZ ;  /* 0x0000001f03007819 */ /* 0x000fc800000006ff */
[----:B------:R-:W2:Y:S02]  /*3c50*/  SYNCS.PHASECHK.TRANS64 P0, [UR7+0x190], R0 ;  /* 0x00019000ff0075a7 */ /* 0x000ea40008001007 */
[----:B-12---:R-:W-:Y:S05]  /*3c60*/  @P0 EXIT ;  /* 0x000000000000094d */ /* 0x006fea0003800000 */
[----:B------:R-:W-:Y:S02]  /*3c70*/  SHF.L.U32 R3, R3, 0x1f, RZ ;  /* 0x0000001f03037819 */ /* 0x000fe400000006ff */
[----:B------:R-:W-:-:S07]  /*3c80*/  MOV R0, UR7 ;  /* 0x0000000700007c02 */ /* 0x000fce0008000f00 */
.L_x_71:
[----:B-1----:R1:W2:Y:S02]  /*3c90*/  SYNCS.PHASECHK.TRANS64.TRYWAIT P0, [R0+URZ+0x190], R3 ;  /* 0x00019003000075a7 */ /* 0x0022a400080011ff */
[----:B--2---:R-:W-:Y:S05]  /*3ca0*/  @!P0 NANOSLEEP.SYNCS 0x989680 ;  /* 0x009896800000895d */ /* 0x004fea0003900000 */
[----:B------:R-:W2:Y:S02]  /*3cb0*/  @!P0 SYNCS.PHASECHK.TRANS64 P0, [R0+URZ+0x190], R3 ;  /* 0x00019003000085a7 */ /* 0x000ea400080010ff */
[----:B--2---:R-:W-:Y:S05]  /*3cc0*/  @P0 EXIT ;  /* 0x000000000000094d */ /* 0x004fea0003800000 */
[----:B------:R-:W-:Y:S05]  /*3cd0*/  BRA `(.L_x_71) ;  /* 0xfffffffc00ec7947 */ /* 0x000fea000383ffff */
.L_x_64:
[----:B------:R-:W-:Y:S05]  /*3ce0*/  BRA.U UP5, `(.L_x_72) ;  /* 0x0000001105a47547 */ /* 0x000fea000b800000 */
[----:B------:R-:W2:Y:S01]  /*3cf0*/  S2UR UR7, SR_CgaCtaId ;  /* 0x00000000000779c3 */ /* 0x000ea20000008800 */
[----:B------:R-:W-:Y:S01]  /*3d00*/  UMOV UR4, 0x40 ;  /* 0x0000004000047882 */ /* 0x000fe20000000000 */
[----:B------:R-:W-:Y:S01]  /*3d10*/  NOP ;  /* 0x0000000000007918 */ /* 0x000fe20000000000 */
[----:B------:R-:W-:Y:S01]  /*3d20*/  UMOV UR6, 0x400 ;  /* 0x0000040000067882 */ /* 0x000fe20000000000 */
[----:B--2---:R-:W-:Y:S02]  /*3d30*/  ULEA UR5, UR7, UR4, 0x18 ;  /* 0x0000000407057291 */ /* 0x004fe4000f8ec0ff */
[----:B------:R-:W-:-:S07]  /*3d40*/  ULEA UR6, UR7, UR6, 0x18 ;  /* 0x0000000607067291 */ /* 0x000fce000f8ec0ff */
[----:B------:R-:W2:Y:S02]  /*3d50*/  LDS.U8 R0, [UR5+0x1c] ;  /* 0x00001c05ff007984 */ /* 0x000ea40008000000 */
[----:B--2---:R-:W-:-:S13]  /*3d60*/  ISETP.NE.AND P0, PT, R0, RZ, PT ;  /* 0x000000ff0000720c */ /* 0x004fda0003f05270 */
[----:B------:R-:W-:Y:S05]  /*3d70*/  @P0 BRA `(.L_x_73) ;  /* 0x0000000400080947 */ /* 0x000fea0003800000 */
[----:B------:R-:W-:Y:S02]  /*3d80*/  UISETP.NE.U32.AND UP1, UPT, UR33, 0x1, UPT ;  /* 0x000000012100788c */ /* 0x000fe4000bf25070 */
[----:B------:R-:W-:-:S07]  /*3d90*/  UIADD3 UR7, UPT, UPT, UR5, 0x8, URZ ;  /* 0x0000000805077890 */ /* 0x000fce000fffe0ff */
[----:B------:R-:W-:Y:S05]  /*3da0*/  BRA.U !UP1, `(.L_x_74) ;  /* 0x00000001099c7547 */ /* 0x000fea000b800000 */
[----:B------:R-:W-:Y:S01]  /*3db0*/  ELECT P0, URZ, PT ;  /* 0x0000000000ff782f */ /* 0x000fe20003800000 */
[----:B------:R-:W-:-:S12]  /*3dc0*/  BSSY B0, `(.L_x_74) ;  /* 0x0000025000007945 */ /* 0x000fd80003800000 */
[----:B------:R-:W-:Y:S05]  /*3dd0*/  @!P0 BRA `(.L_x_75) ;  /* 0x00000000008c8947 */ /* 0x000fea0003800000 */
[----:B------:R-:W-:-:S05]  /*3de0*/  UMOV UR4, 0x10 ;  /* 0x0000001000047882 */ /* 0x000fca0000000000 */
[----:B------:R-:W-:Y:S04]  /*3df0*/  DEPBAR.LE SB2, 0x36 ;  /* 0x0000ad800000791a */ /* 0x000fe80000000000 */
[----:B------:R-:W2:Y:S02]  /*3e00*/  UTCATOMSWS.2CTA.FIND_AND_SET.ALIGN UP0, UR4, UR4 ;  /* 0x00000004000475e3 */ /* 0x000ea40008200800 */
[----:B--2---:R-:W-:Y:S01]  /*3e10*/  MOV R11, UR4 ;  /* 0x00000004000b7c02 */ /* 0x004fe20008000f00 */
[----:B------:R-:W-:Y:S06]  /*3e20*/  BRA.U UP0, `(.L_x_76) ;  /* 0x0000000100187547 */ /* 0x000fec000b800000 */
.L_x_77:
[----:B------:R-:W-:Y:S05]  /*3e30*/  NANOSLEEP 0x64 ;  /* 0x000000640000795d */ /* 0x000fea0003800000 */
[----:B------:R-:W-:-:S05]  /*3e40*/  UMOV UR4, 0x10 ;  /* 0x0000001000047882 */ /* 0x000fca0000000000 */
[----:B------:R-:W-:Y:S04]  /*3e50*/  DEPBAR.LE SB2, 0x36 ;  /* 0x0000ad800000791a */ /* 0x000fe80000000000 */
[----:B------:R-:W2:Y:S02]  /*3e60*/  UTCATOMSWS.2CTA.FIND_AND_SET.ALIGN UP0, UR4, UR4 ;  /* 0x00000004000475e3 */ /* 0x000ea40008200800 */
[----:B--2---:R-:W-:Y:S01]  /*3e70*/  MOV R11, UR4 ;  /* 0x00000004000b7c02 */ /* 0x004fe20008000f00 */
[----:B------:R-:W-:Y:S05]  /*3e80*/  BRA.U !UP0, `(.L_x_77) ;  /* 0xfffffffd08e87547 */ /* 0x000fea000b83ffff */
.L_x_76:
[----:B------:R-:W2:Y:S01]  /*3e90*/  LDS R7, [UR5+0x10] ;  /* 0x00001005ff077984 */ /* 0x000ea20008000800 */
[----:B------:R-:W-:Y:S01]  /*3ea0*/  IMAD.U32 R5, RZ, RZ, UR6 ;  /* 0x00000006ff057e24 */ /* 0x000fe2000f8e00ff */
[----:B------:R-:W-:-:S03]  /*3eb0*/  MOV R4, UR34 ;  /* 0x0000002200047c02 */ /* 0x000fc60008000f00 */
[----:B------:R-:W-:Y:S01]  /*3ec0*/  VIADD R5, R5, 0x230 ;  /* 0x0000023005057836 */ /* 0x000fe20000000000 */
[----:B--2---:R-:W-:-:S04]  /*3ed0*/  SHF.L.U32 R7, R7, 0x1f, RZ ;  /* 0x0000001f07077819 */ /* 0x004fc800000006ff */
[----:B------:R-:W2:Y:S02]  /*3ee0*/  SYNCS.PHASECHK.TRANS64.TRYWAIT P0, [UR5+0x8], R7 ;  /* 0x00000807ff0075a7 */ /* 0x000ea40008001105 */
[----:B--2---:R-:W-:Y:S05]  /*3ef0*/  @P0 BRA `(.L_x_78) ;  /* 0x0000000000080947 */ /* 0x004fea0003800000 */
[----:B------:R-:W2:Y:S02]  /*3f00*/  SYNCS.PHASECHK.TRANS64.TRYWAIT P0, [UR5+0x8], R7 ;  /* 0x00000807ff0075a7 */ /* 0x000ea40008001105 */
[----:B--2---:R-:W-:Y:S05]  /*3f10*/  @!P0 BRA `(.L_x_79) ;  /* 0x0000005800188947 */ /* 0x004fea0003800000 */
.L_x_78:
[----:B--2---:R-:W-:Y:S01]  /*3f20*/  HFMA2 R0, -RZ, RZ, 0, 5.9604644775390625e-08 ;  /* 0x00000001ff007431 */ /* 0x004fe200000001ff */
[----:B------:R-:W-:Y:S01]  /*3f30*/  UPRMT UR4, UR34, 0x654, UR7 ;  /* 0x0000065422047896 */ /* 0x000fe20008000007 */
[----:B------:R-:W-:Y:S01]  /*3f40*/  IMAD.MOV.U32 R8, RZ, RZ, 0xffff ;  /* 0x0000ffffff087424 */ /* 0x000fe200078e00ff */
[----:B------:R-:W-:Y:S01]  /*3f50*/  PRMT R4, R4, 0x654, R5 ;  /* 0x0000065404047816 */ /* 0x000fe20000000005 */
[----:B------:R-:W-:Y:S02]  /*3f60*/  IMAD.MOV.U32 R6, RZ, RZ, 0x4 ;  /* 0x00000004ff067424 */ /* 0x000fe400078e00ff */
[----:B------:R-:W-:Y:S01]  /*3f70*/  IMAD.SHL.U32 R9, R11, 0x20, RZ ;  /* 0x000000200b097824 */ /* 0x000fe200078e00ff */
[----:B------:R-:W-:Y:S02]  /*3f80*/  MOV R5, UR4 ;  /* 0x0000000400057c02 */ /* 0x000fe40008000f00 */
[-C--:B------:R-:W-:Y:S01]  /*3f90*/  SHF.L.U32 R8, R8, R11.reuse, RZ ;  /* 0x0000000b08087219 */ /* 0x080fe200000006ff */
[----:B------:R2:W-:Y:S01]  /*3fa0*/  SYNCS.ARRIVE.TRANS64.RED RZ, [UR4], R6 ;  /* 0x00000006ffff79a7 */ /* 0x0005e20008000404 */
[----:B------:R-:W-:Y:S01]  /*3fb0*/  SHF.L.U32 R7, R0, R11, RZ ;  /* 0x0000000b00077219 */ /* 0x000fe200000006ff */
[----:B------:R2:W-:Y:S04]  /*3fc0*/  STS [UR6+0x230], R9 ;  /* 0x00023009ff007988 */ /* 0x0005e80008000806 */
[----:B------:R2:W-:Y:S04]  /*3fd0*/  STAS [R4.64], R11 ;  /* 0x0000000b04007dbd */ /* 0x0005e8000c0008ff */
[----:B------:R2:W-:Y:S04]  /*3fe0*/  ATOMS.OR RZ, [UR5+0x14], R8 ;  /* 0x00001408ffff798c */ /* 0x0005e8000b000005 */
[----:B------:R2:W-:Y:S04]  /*3ff0*/  ATOMS.OR RZ, [UR5+0x18], R7 ;  /* 0x00001807ffff798c */ /* 0x0005e8000b000005 */
[----:B------:R2:W-:Y:S02]  /*4000*/  ATOMS.XOR RZ, [UR5+0x10], R0 ;  /* 0x00001000ffff798c */ /* 0x0005e4000b800005 */
.L_x_75:
[----:B-1----:R-:W-:Y:S05]  /*4010*/  BSYNC B0 ;  /* 0x0000000000007941 */ /* 0x002fea0003800000 */
.L_x_74:
[----:B------:R-:W-:Y:S05]  /*4020*/  BRA.U UP1, `(.L_x_80) ;  /* 0x00000001016c7547 */ /* 0x000fea000b800000 */
[----:B------:R-:W-:-:S03]  /*4030*/  UMOV UR4, 0xffffffff ;  /* 0xffffffff00047882 */ /* 0x000fc60000000000 */
[----:B------:R-:W-:Y:S05]  /*4040*/  BRA.DIV UR4, `(.L_x_81) ;  /* 0x0000005604e47947 */ /* 0x000fea000b800000 */
[----:B------:R-:W-:-:S13]  /*4050*/  ELECT P0, URZ, PT ;  /* 0x0000000000ff782f */ /* 0x000fda0003800000 */
.L_x_199:
[----:B------:R-:W-:Y:S05]  /*4060*/  @!P0 BRA `(.L_x_80) ;  /* 0x00000000005c8947 */ /* 0x000fea0003800000 */
[----:B--2---:R-:W2:Y:S02]  /*4070*/  LDS R5, [UR5+0x10] ;  /* 0x00001005ff057984 */ /* 0x004ea40008000800 */
[----:B--2---:R-:W-:-:S04]  /*4080*/  SHF.L.U32 R5, R5, 0x1f, RZ ;  /* 0x0000001f05057819 */ /* 0x004fc800000006ff */
[----:B------:R-:W2:Y:S02]  /*4090*/  SYNCS.PHASECHK.TRANS64.TRYWAIT P0, [UR5+0x8], R5 ;  /* 0x00000805ff0075a7 */ /* 0x000ea40008001105 */
[----:B--2---:R-:W-:Y:S05]  /*40a0*/  @P0 BRA `(.L_x_82) ;  /* 0x0000000000080947 */ /* 0x004fea0003800000 */
[----:B------:R-:W2:Y:S02]  /*40b0*/  SYNCS.PHASECHK.TRANS64.TRYWAIT P0, [UR5+0x8], R5 ;  /* 0x00000805ff0075a7 */ /* 0x000ea40008001105 */
[----:B--2---:R-:W-:Y:S05]  /*40c0*/  @!P0 BRA `(.L_x_83) ;  /* 0x0000005400e88947 */ /* 0x004fea0003800000 */
.L_x_82:
[----:B------:R-:W3:Y:S01]  /*40d0*/  LDS R7, [UR6+0x230] ;  /* 0x00023006ff077984 */ /* 0x000ee20008000800 */
[----:B--2---:R-:W-:Y:S02]  /*40e0*/  HFMA2 R0, -RZ, RZ, 0, 5.9604644775390625e-08 ;  /* 0x00000001ff007431 */ /* 0x004fe400000001ff */
[----:B------:R-:W-:Y:S01]  /*40f0*/  IMAD.MOV.U32 R4, RZ, RZ, 0xffff ;  /* 0x0000ffffff047424 */ /* 0x000fe200078e00ff */
[----:B------:R-:W-:Y:S01]  /*4100*/  UPRMT UR4, UR34, 0x654, UR7 ;  /* 0x0000065422047896 */ /* 0x000fe20008000007 */
[----:B---3--:R-:W-:-:S03]  /*4110*/  IMAD.SHL.U32 R5, R7, 0x20, RZ ;  /* 0x0000002007057824 */ /* 0x008fc600078e00ff */
[-C--:B------:R-:W-:Y:S02]  /*4120*/  SHF.L.U32 R4, R4, R7.reuse, RZ ;  /* 0x0000000704047219 */ /* 0x080fe400000006ff */
[----:B------:R-:W-:Y:S01]  /*4130*/  SHF.L.U32 R7, R0, R7, RZ ;  /* 0x0000000700077219 */ /* 0x000fe200000006ff */
[----:B------:R3:W-:Y:S04]  /*4140*/  STS [UR6+0x230], R5 ;  /* 0x00023005ff007988 */ /* 0x0007e80008000806 */
[----:B------:R3:W-:Y:S04]  /*4150*/  ATOMS.OR RZ, [UR5+0x14], R4 ;  /* 0x00001404ffff798c */ /* 0x0007e8000b000005 */
[----:B------:R3:W-:Y:S01]  /*4160*/  ATOMS.OR RZ, [UR5+0x18], R7 ;  /* 0x00001807ffff798c */ /* 0x0007e2000b000005 */
[----:B------:R-:W-:Y:S03]  /*4170*/  SYNCS.ARRIVE.TRANS64.RED.A1T0 RZ, [UR4], RZ ;  /* 0x000000ffffff79a7 */ /* 0x000fe60008100404 */
[----:B------:R3:W-:Y:S01]  /*4180*/  ATOMS.XOR RZ, [UR5+0x10], R0 ;  /* 0x00001000ffff798c */ /* 0x0007e2000b800005 */
[----:B------:R-:W-:Y:S05]  /*4190*/  BRA `(.L_x_80) ;  /* 0x0000000000107947 */ /* 0x000fea0003800000 */
.L_x_73:
[----:B------:R-:W-:Y:S02]  /*41a0*/  MOV R0, 0xffffffff ;  /* 0xffffffff00007802 */ /* 0x000fe40000000f00 */
[----:B------:R-:W-:-:S03]  /*41b0*/  MOV R4, 0x41e0 ;  /* 0x000041e000047802 */ /* 0x000fc60000000f00 */
[----:B------:R2:W-:Y:S04]  /*41c0*/  STS [UR6+0x230], R0 ;  /* 0x00023000ff007988 */ /* 0x0005e80008000806 */
[----:B-12--5:R-:W-:Y:S05]  /*41d0*/  CALL.REL.NOINC `($__internal_1_$__cuda_sm10x_tcgen05_guardrail_trap_phase_invalid_during_alloc) ;  /* 0x0000005c00487944 */ /* 0x026fea0003c00000 */
.L_x_80:
[----:B------:R-:W-:Y:S05]  /*41e0*/  WARPSYNC.ALL ;  /* 0x0000000000007948 */ /* 0x000fea0003800000 */
[----:B------:R-:W4:Y:S01]  /*41f0*/  S2UR UR4, SR_CgaCtaId ;  /* 0x00000000000479c3 */ /* 0x000f220000008800 */
[----:B------:R-:W-:Y:S01]  /*4200*/  UMOV UR17, 0x400 ;  /* 0x0000040000117882 */ /* 0x000fe20000000000 */
[----:B------:R-:W-:-:S06]  /*4210*/  NOP ;  /* 0x0000000000007918 */ /* 0x000fcc0000000000 */
[----:B------:R-:W-:Y:S06]  /*4220*/  BAR.ARV 0x6, 0xa0 ;  /* 0x0182800000007b1d */ /* 0x000fec0000002000 */
[----:B------:R-:W1:Y:S01]  /*4230*/  LDCU UR6, c[0x0][0x38c] ;  /* 0x00007180ff0677ac */ /* 0x000e620008000800 */
[----:B------:R-:W-:Y:S01]  /*4240*/  LOP3.LUT R3, R3, 0xffff, RZ, 0xc0, !PT ;  /* 0x0000ffff03037812 */ /* 0x000fe200078ec0ff */
[----:B--2---:R-:W-:Y:S01]  /*4250*/  IMAD.MOV.U32 R9, RZ, RZ, 0x1 ;  /* 0x00000001ff097424 */ /* 0x004fe200078e00ff */
[----:B------:R-:W-:Y:S01]  /*4260*/  LOP3.LUT R2, R2, 0xffff, RZ, 0xc0, !PT ;  /* 0x0000ffff02027812 */ /* 0x000fe200078ec0ff */
[----:B------:R-:W-:Y:S01]  /*4270*/  IMAD.MOV.U32 R8, RZ, RZ, RZ ;  /* 0x000000ffff087224 */ /* 0x000fe200078e00ff */
[----:B------:R-:W-:Y:S01]  /*4280*/  R2UR UR20, R3 ;  /* 0x00000000031472ca */ /* 0x000fe200000e0000 */
[----:B------:R-:W-:Y:S01]  /*4290*/  UMOV UR24, URZ ;  /* 0x000000ff00187c82 */ /* 0x000fe20008000000 */
[----:B------:R-:W-:-:S02]  /*42a0*/  R2UR UR30, R2 ;  /* 0x00000000021e72ca */ /* 0x000fc400000e0000 */
[----:B------:R-:W-:Y:S01]  /*42b0*/  CS2R R2, SRZ ;  /* 0x0000000000027805 */ /* 0x000fe2000001ff00 */
[----:B------:R-:W-:Y:S01]  /*42c0*/  UMOV UR15, URZ ;  /* 0x000000ff000f7c82 */ /* 0x000fe20008000000 */
[----:B----4-:R-:W-:Y:S01]  /*42d0*/  ULEA UR17, UR4, UR17, 0x18 ;  /* 0x0000001104117291 */ /* 0x010fe2000f8ec0ff */
[----:B------:R-:W-:Y:S01]  /*42e0*/  UMOV UR14, URZ ;  /* 0x000000ff000e7c82 */ /* 0x000fe20008000000 */
[----:B------:R-:W-:Y:S02]  /*42f0*/  UISETP.NE.AND UP3, UPT, UR33, URZ, UPT ;  /* 0x000000ff2100728c */ /* 0x000fe4000bf65270 */
[----:B------:R-:W-:Y:S02]  /*4300*/  UIADD3 UR5, UPT, UPT, UR17, 0x6600, URZ ;  /* 0x0000660011057890 */ /* 0x000fe4000fffe0ff */
[----:B------:R-:W-:-:S03]  /*4310*/  UIADD3 UR4, UPT, UPT, UR17, 0x2e600, URZ ;  /* 0x0002e60011047890 */ /* 0x000fc6000fffe0ff */
[----:B---3--:R-:W2:Y:S01]  /*4320*/  LDS R0, [UR17+0x230] ;  /* 0x00023011ff007984 */ /* 0x008ea20008000800 */
[----:B-1----:R-:W-:Y:S02]  /*4330*/  UIADD3 UR6, UPT, UPT, UR6, 0x1f, URZ ;  /* 0x0000001f06067890 */ /* 0x002fe4000fffe0ff */
[----:B------:R-:W-:Y:S02]  /*4340*/  USHF.R.U32.HI UR5, URZ, 0x4, UR5 ;  /* 0x00000004ff057899 */ /* 0x000fe40008011605 */
[----:B------:R-:W-:Y:S02]  /*4350*/  USHF.R.S32.HI UR25, URZ, 0x1f, UR6 ;  /* 0x0000001fff197899 */ /* 0x000fe40008011406 */
[----:B------:R-:W-:Y:S02]  /*4360*/  USHF.R.U32.HI UR4, URZ, 0x4, UR4 ;  /* 0x00000004ff047899 */ /* 0x000fe40008011604 */
[----:B------:R-:W-:Y:S02]  /*4370*/  ULEA.HI UR25, UR25, UR6, URZ, 0x5 ;  /* 0x0000000619197291 */ /* 0x000fe4000f8f28ff */
[----:B------:R-:W-:-:S02]  /*4380*/  ULOP3.LUT UR5, UR5, 0x3fff, URZ, 0xc0, !UPT ;  /* 0x00003fff05057892 */ /* 0x000fc4000f8ec0ff */
[----:B------:R-:W-:Y:S02]  /*4390*/  USHF.R.S32.HI UR25, URZ, 0x5, UR25 ;  /* 0x00000005ff197899 */ /* 0x000fe40008011419 */
[----:B------:R-:W-:Y:S02]  /*43a0*/  ULOP3.LUT UR22, UR4, 0x3fff, URZ, 0xc0, !UPT ;  /* 0x00003fff04167892 */ /* 0x000fe4000f8ec0ff */
[----:B------:R-:W-:Y:S02]  /*43b0*/  UISETP.LT.AND UP0, UPT, UR25, 0x1, UPT ;  /* 0x000000011900788c */ /* 0x000fe4000bf01270 */
[----:B------:R-:W-:Y:S02]  /*43c0*/  ULOP3.LUT UR21, UR5, 0x10000, URZ, 0xfc, !UPT ;  /* 0x0001000005157892 */ /* 0x000fe4000f8efcff */
[----:B------:R-:W-:Y:S02]  /*43d0*/  ULOP3.LUT UR22, UR22, 0x10000, URZ, 0xfc, !UPT ;  /* 0x0001000016167892 */ /* 0x000fe4000f8efcff */
[----:B------:R-:W-:Y:S01]  /*43e0*/  USEL UR31, UR25, 0x1, !UP0 ;  /* 0x00000001191f7887 */ /* 0x000fe2000c000000 */
[----:B------:R-:W-:Y:S01]  /*43f0*/  UMOV UR28, 0x0 ;  /* 0x00000000001c7882 */ /* 0x000fe20000000000 */
[----:B------:R-:W-:Y:S01]  /*4400*/  UMOV UR29, 0x10100490 ;  /* 0x10100490001d7882 */ /* 0x000fe20000000000 */
[----:B------:R-:W-:Y:S01]  /*4410*/  UMOV UR26, 0x0 ;  /* 0x00000000001a7882 */ /* 0x000fe20000000000 */
[----:B------:R-:W-:Y:S01]  /*4420*/  UMOV UR27, 0x10100490 ;  /* 0x10100490001b7882 */ /* 0x000fe20000000000 */
[----:B--2---:R-:W-:-:S15]  /*4430*/  R2UR UR32, R0 ;  /* 0x00000000002072ca */ /* 0x004fde00000e0000 */
.L_x_91:
[C---:B------:R-:W-:Y:S02]  /*4440*/  LEA R0, R8.reuse, UR17, 0x3 ;  /* 0x0000001108007c11 */ /* 0x040fe4000f8e18ff */
[----:B------:R-:W-:Y:S02]  /*4450*/  SHF.L.U32 R5, R3, 0x1f, RZ ;  /* 0x0000001f03057819 */ /* 0x000fe400000006ff */
[----:B------:R-:W-:Y:S02]  /*4460*/  LEA R4, R8, UR17, 0x4 ;  /* 0x0000001108047c11 */ /* 0x000fe4000f8e20ff */
[----:B------:R-:W1:Y:S02]  /*4470*/  SYNCS.PHASECHK.TRANS64.TRYWAIT P0, [R0+URZ+0x180], R5 ;  /* 0x00018005000075a7 */ /* 0x000e6400080011ff */
[----:B-1-3--:R-:W-:Y:S05]  /*4480*/  @!P0 BRA `(.L_x_84) ;  /* 0x0000005400108947 */ /* 0x00afea0003800000 */
.L_x_200:
[----:B-1----:R-:W1:Y:S01]  /*4490*/  LDS.128 R4, [R4+0x210] ;  /* 0x0002100004047984 */ /* 0x002e620000000c00 */
[----:B------:R-:W-:Y:S02]  /*44a0*/  VIADD R0, R0, 0x190 ;  /* 0x0000019000007836 */ /* 0x000fe40000000000 */
[----:B------:R-:W-:Y:S01]  /*44b0*/  VIADD R8, R8, 0x1 ;  /* 0x0000000108087836 */ /* 0x000fe20000000000 */
[----:B------:R-:W-:Y:S01]  /*44c0*/  @!PT LDS RZ, [RZ] ;  /* 0x00000000fffff984 */ /* 0x000fe20000000800 */
[----:B------:R-:W-:Y:S01]  /*44d0*/  @!PT LDS RZ, [RZ] ;  /* 0x00000000fffff984 */ /* 0x000fe20000000800 */
[----:B------:R-:W-:Y:S01]  /*44e0*/  @!PT LDS RZ, [RZ] ;  /* 0x00000000fffff984 */ /* 0x000fe20000000800 */
[----:B------:R-:W-:Y:S01]  /*44f0*/  @!PT LDS RZ, [RZ] ;  /* 0x00000000fffff984 */ /* 0x000fe20000000800 */
[----:B------:R2:W-:Y:S06]  /*4500*/  MEMBAR.ALL.CTA ;  /* 0x0000000000007992 */ /* 0x0005ec0000008000 */
[----:B--2---:R-:W2:Y:S01]  /*4510*/  FENCE.VIEW.ASYNC.S ;  /* 0x00000000000073c6 */ /* 0x004ea20000000000 */
[----:B------:R-:W-:-:S04]  /*4520*/  PRMT R0, RZ, 0x654, R0 ;  /* 0x00000654ff007816 */ /* 0x000fc80000000000 */
[----:B--2---:R2:W-:Y:S01]  /*4530*/  SYNCS.ARRIVE.TRANS64.RED.A1T0 RZ, [R0+URZ], RZ ;  /* 0x000000ff00ff79a7 */ /* 0x0045e200081004ff */
[----:B-1----:R-:W-:Y:S01]  /*4540*/  LOP3.LUT P1, RZ, R6, 0x1, RZ, 0xc0, !PT ;  /* 0x0000000106ff7812 */ /* 0x002fe2000782c0ff */
[----:B--2---:R-:W-:-:S12]  /*4550*/  BRA.U UP3, `(.L_x_85) ;  /* 0x0000000103e07547 */ /* 0x004fd8000b800000 */
[----:B------:R-:W1:Y:S01]  /*4560*/  LDCU UR4, c[0x0][0x38c] ;  /* 0x00007180ff0477ac */ /* 0x000e620008000800 */
[----:B------:R-:W-:Y:S02]  /*4570*/  PLOP3.LUT P2, PT, PT, PT, PT, 0x80, 0x8 ;  /* 0x000000000008781c */ /* 0x000fe40003f4f070 */
[----:B------:R-:W-:Y:S01]  /*4580*/  SHF.L.U32 R5, R9, 0x1f, RZ ;  /* 0x0000001f09057819 */ /* 0x000fe200000006ff */
[----:B------:R-:W-:Y:S02]  /*4590*/  ULEA UR23, UR24, UR17, 0x3 ;  /* 0x0000001118177291 */ /* 0x000fe4000f8e18ff */
[----:B------:R-:W-:Y:S02]  /*45a0*/  ULEA UR18, UR24, UR32, 0x6 ;  /* 0x0000002018127291 */ /* 0x000fe4000f8e30ff */
[----:B-1----:R-:W-:-:S06]  /*45b0*/  UISETP.GE.AND UP0, UPT, UR4, 0x1, UPT ;  /* 0x000000010400788c */ /* 0x002fcc000bf06270 */
[----:B------:R-:W-:-:S05]  /*45c0*/  PLOP3.LUT P0, PT, PT, PT, UP0, 0x80, 0x8 ;  /* 0x000000000008781c */ /* 0x000fca0003f0f008 */
[----:B------:R-:W-:-:S08]  /*45d0*/  @UP0 ULEA UR4, UR15, UR17, 0x3 ;  /* 0x000000110f040291 */ /* 0x000fd0000f8e18ff */
[----:B------:R-:W-:-:S04]  /*45e0*/  @P0 SHF.L.U32 R0, R2, 0x1f, RZ ;  /* 0x0000001f02000819 */ /* 0x000fc800000006ff */
[----:B------:R1:W2:Y:S01]  /*45f0*/  @P0 SYNCS.PHASECHK.TRANS64.TRYWAIT P2, [UR4], R0 ;  /* 0x00000000ff0005a7 */ /* 0x0002a20008041104 */
[----:B------:R-:W3:Y:S02]  /*4600*/  SYNCS.PHASECHK.TRANS64.TRYWAIT P0, [UR23+0x1c0], R5 ;  /* 0x0001c005ff0075a7 */ /* 0x000ee40008001117 */
[----:B-123--:R-:W-:Y:S05]  /*4610*/  @!P0 BRA `(.L_x_86) ;  /* 0x0000005000c08947 */ /* 0x00efea0003800000 */
.L_x_202:
[----:B------:R-:W-:Y:S01]  /*4620*/  UMOV UR19, UR14 ;  /* 0x0000000e00137c82 */ /* 0x000fe20008000000 */
[----:B------:R-:W-:Y:S05]  /*4630*/  BRA.U !UP0, `(.L_x_87) ;  /* 0x0000000108987547 */ /* 0x000fea000b800000 */
[----:B------:R-:W-:Y:S02]  /*4640*/  UIADD3 UR19, UPT, UPT, UR31, UR14, URZ ;  /* 0x0000000e1f137290 */ /* 0x000fe4000fffe0ff */
[----:B------:R-:W-:Y:S01]  /*4650*/  UPLOP3.LUT UP2, UPT, UPT, UPT, UPT, 0x40, 0x4 ;  /* 0x000000000004789c */ /* 0x000fe20003f4e870 */
[----:B------:R-:W-:Y:S01]  /*4660*/  UMOV UR16, UR25 ;  /* 0x0000001900107c82 */ /* 0x000fe20008000000 */
[----:B------:R-:W-:-:S09]  /*4670*/  UMOV UR6, UR15 ;  /* 0x0000000f00067c82 */ /* 0x000fd20008000000 */
.L_x_90:
[----:B--2---:R-:W-:Y:S01]  /*4680*/  ULEA UR5, UR6, UR17, 0x3 ;  /* 0x0000001106057291 */ /* 0x004fe2000f8e18ff */
[----:B---3--:R-:W-:Y:S11]  /*4690*/  @P2 BRA `(.L_x_88) ;  /* 0x00000000000c2947 */ /* 0x008ff60003800000 */
[----:B-1----:R-:W-:Y:S04]  /*46a0*/  SHF.L.U32 R5, R2, 0x1f, RZ ;  /* 0x0000001f02057819 */ /* 0x002fe800000006ff */
[----:B------:R-:W1:Y:S02]  /*46b0*/  SYNCS.PHASECHK.TRANS64.TRYWAIT P0, [UR5], R5 ;  /* 0x00000005ff0075a7 */ /* 0x000e640008001105 */
[----:B-1----:R-:W-:Y:S05]  /*46c0*/  @!P0 BRA `(.L_x_89) ;  /* 0x0000005000ac8947 */ /* 0x002fea0003800000 */
.L_x_88:
[----:B------:R-:W-:Y:S01]  /*46d0*/  UISETP.NE.AND UP0, UPT, UR16, 0x1, UPT ;  /* 0x000000011000788c */ /* 0x000fe2000bf05270 */
[----:B------:R-:W-:Y:S01]  /*46e0*/  PLOP3.LUT P2, PT, PT, PT, PT, 0x80, 0x8 ;  /* 0x000000000008781c */ /* 0x000fe20003f4f070 */
[----:B------:R-:W-:Y:S02]  /*46f0*/  UIADD3 UR4, UPT, UPT, UR6, 0x1, URZ ;  /* 0x0000000106047890 */ /* 0x000fe4000fffe0ff */
[----:B------:R-:W-:Y:S02]  /*4700*/  ULEA UR12, UR6, UR22, 0x7 ;  /* 0x00000016060c7291 */ /* 0x000fe4000f8e38ff */
[----:B------:R-:W-:Y:S01]  /*4710*/  UISETP.NE.AND UP1, UPT, UR4, 0x14, UPT ;  /* 0x000000140400788c */ /* 0x000fe2000bf25270 */
[----:B------:R-:W-:Y:S01]  /*4720*/  PLOP3.LUT P0, PT, PT, PT, UP0, 0x80, 0x8 ;  /* 0x000000000008781c */ /* 0x000fe20003f0f008 */
[----:B------:R-:W-:Y:S02]  /*4730*/  UIADD3 UR10, UPT, UPT, UR12, 0x2, URZ ;  /* 0x000000020c0a7890 */ /* 0x000fe4000fffe0ff */
[----:B------:R-:W-:Y:S02]  /*4740*/  USEL UR7, URZ, 0x1, UP1 ;  /* 0x00000001ff077887 */ /* 0x000fe40008800000 */
[----:B------:R-:W-:Y:S02]  /*4750*/  USEL UR15, UR4, URZ, UP1 ;  /* 0x000000ff040f7287 */ /* 0x000fe40008800000 */
[----:B------:R-:W-:Y:S02]  /*4760*/  UIADD3 UR14, UPT, UPT, UR14, 0x1, URZ ;  /* 0x000000010e0e7890 */ /* 0x000fe4000fffe0ff */
[----:B------:R-:W-:Y:S01]  /*4770*/  @UP0 ULEA UR4, UR15, UR17, 0x3 ;  /* 0x000000110f040291 */ /* 0x000fe2000f8e18ff */
[----:B------:R-:W-:Y:S01]  /*4780*/  LOP3.LUT R2, R2, UR7, RZ, 0x3c, !PT ;  /* 0x0000000702027c12 */ /* 0x000fe2000f8e3cff */
[----:B------:R-:W-:Y:S01]  /*4790*/  UIADD3 UR7, UPT, UPT, UR5, 0xa0, URZ ;  /* 0x000000a005077890 */ /* 0x000fe2000fffe0ff */
[----:B------:R-:W-:Y:S02]  /*47a0*/  UMOV UR13, 0x80004020 ;  /* 0x80004020000d7882 */ /* 0x000fe40000000000 */
[----:B-1----:R-:W-:Y:S01]  /*47b0*/  @P0 SHF.L.U32 R0, R2, 0x1f, RZ ;  /* 0x0000001f02000819 */ /* 0x002fe200000006ff */
[----:B------:R-:W-:Y:S01]  /*47c0*/  UMOV UR5, 0x80004020 ;  /* 0x8000402000057882 */ /* 0x000fe20000000000 */
[----:B------:R-:W-:Y:S01]  /*47d0*/  UMOV UR11, 0x80004020 ;  /* 0x80004020000b7882 */ /* 0x000fe20000000000 */
[----:B------:R-:W-:Y:S01]  /*47e0*/  UMOV UR9, 0x80004020 ;  /* 0x8000402000097882 */ /* 0x000fe20000000000 */
[----:B------:R2:W3:Y:S01]  /*47f0*/  @P0 SYNCS.PHASECHK.TRANS64.TRYWAIT P2, [UR4], R0 ;  /* 0x00000000ff0005a7 */ /* 0x0004e20008041104 */
[----:B------:R-:W-:Y:S02]  /*4800*/  ULEA UR4, UR6, UR21, 0x9 ;  /* 0x0000001506047291 */ /* 0x000fe4000f8e48ff */
[----:B------:R-:W-:Y:S02]  /*4810*/  UISETP.NE.AND UP0, UPT, UR14, UR19, UPT ;  /* 0x000000130e00728c */ /* 0x000fe4000bf05270 */
[----:B------:R-:W-:Y:S02]  /*4820*/  UIADD3 UR8, UPT, UPT, UR4, 0x2, URZ ;  /* 0x0000000204087890 */ /* 0x000fe4000fffe0ff */
[----:B------:R-:W-:Y:S01]  /*4830*/  UIADD3 UR16, UPT, UPT, UR16, -0x1, URZ ;  /* 0xffffffff10107890 */ /* 0x000fe2000fffe0ff */
[----:B------:R-:W-:Y:S02]  /*4840*/  UMOV UR6, UR15 ;  /* 0x0000000f00067c82 */ /* 0x000fe40008000000 */
[----:B------:R2:W-:Y:S01]  /*4850*/  UTCHMMA.2CTA gdesc[UR4], gdesc[UR12], tmem[UR18], tmem[UR28], idesc[UR29], UP2 ;  /* 0x00ff1c0c040075ea */ /* 0x0005e20009200012 */
[----:B------:R-:W-:Y:S03]  /*4860*/  UPLOP3.LUT UP2, UPT, UPT, UPT, UPT, 0x80, 0x8 ;  /* 0x000000000008789c */ /* 0x000fe60003f4f070 */
[----:B------:R2:W-:Y:S01]  /*4870*/  UTCHMMA.2CTA gdesc[UR8], gdesc[UR10], tmem[UR18], tmem[UR26], idesc[UR27], UPT ;  /* 0x00ff1a0a080075ea */ /* 0x0005e2000ba00012 */
[----:B------:R2:W-:Y:S01]  /*4880*/  UTCBAR.2CTA.MULTICAST [UR7], URZ, UR20 ;  /* 0x000000ff070073e9 */ /* 0x0005e20008200814 */
[----:B------:R-:W-:Y:S06]  /*4890*/  BRA.U UP0, `(.L_x_90) ;  /* 0xfffffffd00787547 */ /* 0x000fec000b83ffff */
.L_x_87:
[----:B--2---:R-:W-:Y:S01]  /*48a0*/  UIADD3 UR4, UPT, UPT, UR23, 0x1a0, URZ ;  /* 0x000001a017047890 */ /* 0x004fe2000fffe0ff */
[----:B------:R-:W-:-:S08]  /*48b0*/  UMOV UR14, UR19 ;  /* 0x00000013000e7c82 */ /* 0x000fd00008000000 */
[----:B------:R2:W-:Y:S01]  /*48c0*/  UTCBAR.2CTA.MULTICAST [UR4], URZ, UR30 ;  /* 0x000000ff040073e9 */ /* 0x0005e2000820081e */
[----:B------:R-:W-:Y:S02]  /*48d0*/  NOP ;  /* 0x0000000000007918 */ /* 0x000fe40000000000 */
.L_x_85:
[----:B--2---:R-:W-:Y:S01]  /*48e0*/  UIADD3 UR4, UPT, UPT, UR24, 0x1, URZ ;  /* 0x0000000118047890 */ /* 0x004fe2000fffe0ff */
[----:B------:R-:W-:-:S03]  /*48f0*/  ISETP.NE.AND P0, PT, R8, 0x2, PT ;  /* 0x000000020800780c */ /* 0x000fc60003f05270 */
[----:B------:R-:W-:Y:S01]  /*4900*/  UISETP.NE.AND UP0, UPT, UR4, 0x4, UPT ;  /* 0x000000040400788c */ /* 0x000fe2000bf05270 */
[----:B-1----:R-:W-:Y:S02]  /*4910*/  SEL R0, RZ, 0x1, P0 ;  /* 0x00000001ff007807 */ /* 0x002fe40000000000 */
[----:B------:R-:W-:Y:S01]  /*4920*/  SEL R8, R8, RZ, P0 ;  /* 0x000000ff08087207 */ /* 0x000fe20000000000 */
[----:B------:R-:W-:Y:S01]  /*4930*/  USEL UR5, URZ, 0x1, UP0 ;  /* 0x00000001ff057887 */ /* 0x000fe20008000000 */
[----:B------:R-:W-:Y:S01]  /*4940*/  LOP3.LUT R3, R3, R0, RZ, 0x3c, !PT ;  /* 0x0000000003037212 */ /* 0x000fe200078e3cff */
[----:B------:R-:W-:-:S04]  /*4950*/  USEL UR24, UR4, URZ, UP0 ;  /* 0x000000ff04187287 */ /* 0x000fc80008000000 */
[----:B------:R-:W-:Y:S01]  /*4960*/  LOP3.LUT R9, R9, UR5, RZ, 0x3c, !PT ;  /* 0x0000000509097c12 */ /* 0x000fe2000f8e3cff */
[----:B------:R-:W-:Y:S07]  /*4970*/  @P1 BRA `(.L_x_91) ;  /* 0xfffffff800b01947 */ /* 0x000fee000383ffff */
[----:B------:R-:W1:Y:S01]  /*4980*/  S2UR UR8, SR_CgaCtaId ;  /* 0x00000000000879c3 */ /* 0x000e620000008800 */
[----:B------:R-:W-:Y:S01]  /*4990*/  ELECT P0, URZ, PT ;  /* 0x0000000000ff782f */ /* 0x000fe20003800000 */
[----:B------:R-:W-:Y:S01]  /*49a0*/  HFMA2 R0, -RZ, RZ, 0, 5.9604644775390625e-08 ;  /* 0x00000001ff007431 */ /* 0x000fe200000001ff */
[----:B------:R-:W-:-:S05]  /*49b0*/  UMOV UR4, 0x40 ;  /* 0x0000004000047882 */ /* 0x000fca0000000000 */
[----:B------:R-:W-:Y:S01]  /*49c0*/  UVIRTCOUNT.DEALLOC.SMPOOL 0x80 ;  /* 0x000000800000784c */ /* 0x000fe20000000000 */
[----:B------:R-:W-:Y:S02]  /*49d0*/  UISETP.NE.AND UP1, UPT, UR33, URZ, UPT ;  /* 0x000000ff2100728c */ /* 0x000fe4000bf25270 */
[----:B-1----:R-:W-:-:S09]  /*49e0*/  ULEA UR8, UR8, UR4, 0x18 ;  /* 0x0000000408087291 */ /* 0x002fd2000f8ec0ff */
[----:B------:R1:W-:Y:S01]  /*49f0*/  @P0 STS.U8 [UR8+0x1c], R0 ;  /* 0x00001c00ff000988 */ /* 0x0003e20008000008 */
[----:B------:R-:W-:Y:S05]  /*4a00*/  BRA.U UP1, `(.L_x_92) ;  /* 0x0000000101a07547 */ /* 0x000fea000b800000 */
[----:B------:R-:W-:Y:S01]  /*4a10*/  UIADD3 UR7, UPT, UPT, UR17, 0x1c0, URZ ;  /* 0x000001c011077890 */ /* 0x000fe2000fffe0ff */
[----:B------:R-:W-:-:S03]  /*4a20*/  SHF.L.U32 R3, R9, 0x1f, RZ ;  /* 0x0000001f09037819 */ /* 0x000fc600000006ff */
[----:B------:R-:W-:-:S09]  /*4a30*/  ULEA UR4, UR24, UR7, 0x3 ;  /* 0x0000000718047291 */ /* 0x000fd2000f8e18ff */
[----:B------:R-:W2:Y:S02]  /*4a40*/  SYNCS.PHASECHK.TRANS64.TRYWAIT P0, [UR4], R3 ;  /* 0x00000003ff0075a7 */ /* 0x000ea40008001104 */
[----:B--2---:R-:W-:Y:S05]  /*4a50*/  @!P0 BRA `(.L_x_93) ;  /* 0x0000004c00e08947 */ /* 0x004fea0003800000 */
.L_x_205:
        /* <DEDUP_REMOVED lines=9> */
.L_x_207:
        /* <DEDUP_REMOVED lines=9> */
.L_x_209:
[----:B------:R-:W-:-:S04]  /*4b80*/  UIADD3 UR4, UPT, UPT, UR4, 0x1, URZ ;  /* 0x0000000104047890 */ /* 0x000fc8000fffe0ff */
[----:B------:R-:W-:-:S04]  /*4b90*/  UISETP.NE.AND UP0, UPT, UR4, 0x4, UPT ;  /* 0x000000040400788c */ /* 0x000fc8000bf05270 */
[----:B------:R-:W-:Y:S02]  /*4ba0*/  USEL UR5, URZ, 0x1, UP0 ;  /* 0x00000001ff057887 */ /* 0x000fe40008000000 */
[----:B------:R-:W-:-:S04]  /*4bb0*/  USEL UR4, UR4, URZ, UP0 ;  /* 0x000000ff04047287 */ /* 0x000fc80008000000 */
[----:B------:R-:W-:Y:S01]  /*4bc0*/  ULEA UR4, UR4, UR7, 0x3 ;  /* 0x0000000704047291 */ /* 0x000fe2000f8e18ff */
[----:B-1----:R-:W-:-:S04]  /*4bd0*/  LOP3.LUT R3, R2, UR5, RZ, 0x3c, !PT ;  /* 0x0000000502037c12 */ /* 0x002fc8000f8e3cff */
[----:B------:R-:W-:Y:S01]  /*4be0*/  SHF.L.U32 R3, R3, 0x1f, RZ ;  /* 0x0000001f03037819 */ /* 0x000fe200000006ff */
[----:B------:R-:W-:-:S04]  /*4bf0*/  IMAD.U32 R0, RZ, RZ, UR4 ;  /* 0x00000004ff007e24 */ /* 0x000fc8000f8e00ff */
[----:B------:R1:W2:Y:S03]  /*4c00*/  SYNCS.PHASECHK.TRANS64.TRYWAIT P0, [R0+URZ], R3 ;  /* 0x00000003000075a7 */ /* 0x0002a600080011ff */
[----:B--2---:R-:W-:Y:S05]  /*4c10*/  @!P0 NANOSLEEP.SYNCS 0x989680 ;  /* 0x009896800000895d */ /* 0x004fea0003900000 */
[----:B------:R-:W2:Y:S02]  /*4c20*/  @!P0 SYNCS.PHASECHK.TRANS64 P0, [R0+URZ], R3 ;  /* 0x00000003000085a7 */ /* 0x000ea400080010ff */
[----:B--2---:R-:W-:Y:S05]  /*4c30*/  @P0 BRA `(.L_x_96) ;  /* 0x0000000000200947 */ /* 0x004fea0003800000 */
.L_x_97:
[----:B--2---:R2:W4:Y:S02]  /*4c40*/  SYNCS.PHASECHK.TRANS64.TRYWAIT P0, [R0+URZ], R3 ;  /* 0x00000003000075a7 */ /* 0x00452400080011ff */
[----:B----4-:R-:W-:Y:S05]  /*4c50*/  @!P0 NANOSLEEP.SYNCS 0x989680 ;  /* 0x009896800000895d */ /* 0x010fea0003900000 */
[----:B------:R-:W4:Y:S02]  /*4c60*/  @!P0 SYNCS.PHASECHK.TRANS64 P0, [R0+URZ], R3 ;  /* 0x00000003000085a7 */ /* 0x000f2400080010ff */
[----:B----4-:R-:W-:Y:S05]  /*4c70*/  @!P0 BRA `(.L_x_97) ;  /* 0xfffffffc00f08947 */ /* 0x010fea000383ffff */
[----:B------:R-:W-:Y:S05]  /*4c80*/  BRA `(.L_x_96) ;  /* 0x00000000000c7947 */ /* 0x000fea0003800000 */
.L_x_92:
[----:B------:R-:W-:-:S04]  /*4c90*/  UIADD3 UR4, UPT, UPT, UR17, 0x200, URZ ;  /* 0x0000020011047890 */ /* 0x000fc8000fffe0ff */
[----:B------:R-:W-:-:S09]  /*4ca0*/  UPRMT UR4, UR34, 0x654, UR4 ;  /* 0x0000065422047896 */ /* 0x000fd20008000004 */
[----:B------:R-:W-:Y:S03]  /*4cb0*/  SYNCS.ARRIVE.TRANS64.RED.A1T0 RZ, [UR4], RZ ;  /* 0x000000ffffff79a7 */ /* 0x000fe60008100404 */
.L_x_96:
[----:B-12---:R-:W-:Y:S01]  /*4cc0*/  SHF.L.U32 R3, RZ, 0x1f, RZ ;  /* 0x0000001fff037819 */ /* 0x006fe200000006ff */
[----:B------:R-:W-:Y:S01]  /*4cd0*/  UIADD3 UR4, UPT, UPT, UR17, 0x200, URZ ;  /* 0x0000020011047890 */ /* 0x000fe2000fffe0ff */
[----:B------:R-:W-:Y:S02]  /*4ce0*/  PLOP3.LUT P0, PT, PT, PT, UP1, 0x80, 0x8 ;  /* 0x000000000008781c */ /* 0x000fe40003f0f018 */
[----:B------:R-:W1:Y:S02]  /*4cf0*/  SYNCS.PHASECHK.TRANS64.TRYWAIT P1, [UR17+0x200], R3 ;  /* 0x00020003ff0075a7 */ /* 0x000e640008021111 */
[----:B-1----:R-:W-:Y:S09]  /*4d00*/  @!P1 BRA `(.L_x_98) ;  /* 0x0000004c007c9947 */ /* 0x002ff20003800000 */
.L_x_211:
[----:B------:R-:W-:Y:S01]  /*4d10*/  @!UP1 UPRMT UR4, UR34, 0x654, UR4 ;  /* 0x0000065422049896 */ /* 0x000fe20008000004 */
[----:B------:R-:W-:Y:S01]  /*4d20*/  UMOV UR5, 0xffff ;  /* 0x0000ffff00057882 */ /* 0x000fe20000000000 */
[----:B------:R-:W-:-:S07]  /*4d30*/  UMOV UR6, 0x1 ;  /* 0x0000000100067882 */ /* 0x000fce0000000000 */
[----:B------:R-:W-:Y:S01]  /*4d40*/  @!P0 SYNCS.ARRIVE.TRANS64.RED.A1T0 RZ, [UR4], RZ ;  /* 0x000000ffffff89a7 */ /* 0x000fe20008100404 */
[----:B------:R-:W-:Y:S01]  /*4d50*/  NOP ;  /* 0x0000000000007918 */ /* 0x000fe20000000000 */
[----:B-1----:R-:W1:Y:S01]  /*4d60*/  LDS R0, [UR8+0x14] ;  /* 0x00001408ff007984 */ /* 0x002e620008000800 */
[----:B------:R-:W-:-:S04]  /*4d70*/  ULOP3.LUT UR4, UR32, 0xffff, URZ, 0xc0, !UPT ;  /* 0x0000ffff20047892 */ /* 0x000fc8000f8ec0ff */
[----:B------:R-:W-:-:S04]  /*4d80*/  USHF.R.U32.HI UR4, URZ, 0x5, UR4 ;  /* 0x00000005ff047899 */ /* 0x000fc80008011604 */
[----:B------:R-:W-:Y:S02]  /*4d90*/  USHF.L.U32 UR5, UR5, UR4, URZ ;  /* 0x0000000405057299 */ /* 0x000fe400080006ff */
[----:B------:R-:W-:-:S04]  /*4da0*/  USHF.L.U32 UR4, UR6, UR4, URZ ;  /* 0x0000000406047299 */ /* 0x000fc800080006ff */
[----:B-1----:R-:W-:-:S04]  /*4db0*/  LOP3.LUT R0, R0, UR5, RZ, 0xc0, !PT ;  /* 0x0000000500007c12 */ /* 0x002fc8000f8ec0ff */
[----:B------:R-:W-:-:S13]  /*4dc0*/  ISETP.NE.AND P0, PT, R0, UR5, PT ;  /* 0x0000000500007c0c */ /* 0x000fda000bf05270 */
[----:B------:R-:W-:Y:S05]  /*4dd0*/  @P0 BRA `(.L_x_99) ;  /* 0x0000000000580947 */ /* 0x000fea0003800000 */
[----:B------:R-:W1:Y:S02]  /*4de0*/  LDS R0, [UR8+0x18] ;  /* 0x00001808ff007984 */ /* 0x000e640008000800 */
[----:B-1----:R-:W-:-:S04]  /*4df0*/  LOP3.LUT R0, R0, UR4, RZ, 0xc0, !PT ;  /* 0x0000000400007c12 */ /* 0x002fc8000f8ec0ff */
[----:B------:R-:W-:-:S13]  /*4e00*/  ISETP.NE.AND P0, PT, R0, UR4, PT ;  /* 0x0000000400007c0c */ /* 0x000fda000bf05270 */
[----:B------:R-:W-:Y:S05]  /*4e10*/  @P0 BRA `(.L_x_100) ;  /* 0x00000000003c0947 */ /* 0x000fea0003800000 */
[----:B------:R-:W1:Y:S01]  /*4e20*/  S2R R2, SR_LANEID ;  /* 0x0000000000027919 */ /* 0x000e620000000000 */
[----:B------:R-:W-:Y:S01]  /*4e30*/  ULOP3.LUT UR5, URZ, UR5, URZ, 0x33, !UPT ;  /* 0x00000005ff057292 */ /* 0x000fe2000f8e33ff */
[----:B------:R-:W-:Y:S01]  /*4e40*/  LOP3.LUT R4, RZ, UR4, RZ, 0x33, !PT ;  /* 0x00000004ff047c12 */ /* 0x000fe2000f8e33ff */
[----:B------:R-:W-:Y:S02]  /*4e50*/  VOTEU.ANY UR4, UPT, PT ;  /* 0x0000000000047886 */ /* 0x000fe400038e0100 */
[----:B------:R-:W-:Y:S01]  /*4e60*/  UFLO.U32 UR4, UR4 ;  /* 0x00000004000472bd */ /* 0x000fe200080e0000 */
[----:B------:R-:W2:Y:S01]  /*4e70*/  REDUX UR6, R4 ;  /* 0x00000000040673c4 */ /* 0x000ea20000000000 */
[----:B------:R-:W-:-:S06]  /*4e80*/  IMAD.U32 R0, RZ, RZ, UR5 ;  /* 0x00000005ff007e24 */ /* 0x000fcc000f8e00ff */
[----:B------:R4:W-:Y:S01]  /*4e90*/  UTCATOMSWS.AND URZ, UR5 ;  /* 0x0000000500ff79e3 */ /* 0x0009e20008000000 */
[----:B------:R-:W3:Y:S01]  /*4ea0*/  REDUX UR7, R0 ;  /* 0x00000000000773c4 */ /* 0x000ee20000000000 */
[----:B-1----:R-:W-:Y:S01]  /*4eb0*/  ISETP.EQ.U32.AND P0, PT, R2, UR4, PT ;  /* 0x0000000402007c0c */ /* 0x002fe2000bf02070 */
[----:B--2---:R-:W-:Y:S01]  /*4ec0*/  IMAD.U32 R2, RZ, RZ, UR6 ;  /* 0x00000006ff027e24 */ /* 0x004fe2000f8e00ff */
[----:B---3--:R-:W-:-:S11]  /*4ed0*/  MOV R3, UR7 ;  /* 0x0000000700037c02 */ /* 0x008fd60008000f00 */
[----:B------:R4:W-:Y:S04]  /*4ee0*/  @P0 ATOMS.AND RZ, [UR8+0x14], R3 ;  /* 0x00001403ffff098c */ /* 0x0009e8000a800008 */
[----:B------:R4:W-:Y:S01]  /*4ef0*/  @P0 ATOMS.AND RZ, [UR8+0x18], R2 ;  /* 0x00001802ffff098c */ /* 0x0009e2000a800008 */
[----:B------:R-:W-:Y:S05]  /*4f00*/  BRA `(.L_x_101) ;  /* 0x0000000000147947 */ /* 0x000fea0003800000 */
.L_x_100:
[----:B------:R-:W-:Y:S02]  /*4f10*/  MOV R2, 0x4f30 ;  /* 0x00004f3000027802 */ /* 0x000fe40000000f00 */
[----:B---3-5:R-:W-:Y:S05]  /*4f20*/  CALL.REL.NOINC `($__internal_0_$__cuda_sm10x_tcgen05_guardrail_trap_col_being_dealloced_not_returned_by_alloc) ;  /* 0x0000004c00e87944 */ /* 0x028fea0003c00000 */
[----:B------:R-:W-:Y:S05]  /*4f30*/  BRA `(.L_x_101) ;  /* 0x0000000000087947 */ /* 0x000fea0003800000 */
.L_x_99:
[----:B------:R-:W-:Y:S02]  /*4f40*/  MOV R2, 0x4f60 ;  /* 0x00004f6000027802 */ /* 0x000fe40000000f00 */
[----:B---3-5:R-:W-:Y:S05]  /*4f50*/  CALL.REL.NOINC `($__internal_2_$__cuda_sm10x_tcgen05_guardrail_trap_unallocated_columns_being_dealloced) ;  /* 0x0000004c00f47944 */ /* 0x028fea0003c00000 */
.L_x_101:
[----:B------:R-:W-:Y:S01]  /*4f60*/  NOP ;  /* 0x0000000000007918 */ /* 0x000fe20000000000 */
[----:B----4-:R-:W-:Y:S05]  /*4f70*/  EXIT ;  /* 0x000000000000794d */ /* 0x010fea0003800000 */
.L_x_72:
[----:B------:R-:W-:-:S09]  /*4f80*/  UISETP.NE.OR UP0, UPT, UR22, 0x3, !UP4 ;  /* 0x000000031600788c */ /* 0x000fd2000e705670 */
[----:B------:R-:W-:Y:S05]  /*4f90*/  BRA.U UP0, `(.L_x_102) ;  /* 0x0000000d00fc7547 */ /* 0x000fea000b800000 */
[----:B------:R-:W2:Y:S01]  /*4fa0*/  S2UR UR6, SR_CgaCtaId ;  /* 0x00000000000679c3 */ /* 0x000ea20000008800 */
[----:B------:R-:W3:Y:S01]  /*4fb0*/  LDCU UR33, c[0x0][0x370] ;  /* 0x00006e00ff2177ac */ /* 0x000ee20008000800 */
[----:B------:R-:W-:Y:S02]  /*4fc0*/  HFMA2 R13, -RZ, RZ, 0, 0 ;  /* 0x00000000ff0d7431 */ /* 0x000fe400000001ff */
[----:B------:R-:W-:Y:S01]  /*4fd0*/  IMAD.MOV.U32 R15, RZ, RZ, 0x1 ;  /* 0x00000001ff0f7424 */ /* 0x000fe200078e00ff */
[----:B------:R-:W-:Y:S01]  /*4fe0*/  MOV R7, 0x2000 ;  /* 0x0000200000077802 */ /* 0x000fe20000000f00 */
[----:B------:R-:W3:Y:S01]  /*4ff0*/  LDCU.128 UR28, c[0x0][0xb10] ;  /* 0x00016200ff1c77ac */ /* 0x000ee20008000c00 */
[----:B------:R-:W-:Y:S01]  /*5000*/  IMAD.MOV.U32 R14, RZ, RZ, RZ ;  /* 0x000000ffff0e7224 */ /* 0x000fe200078e00ff */
[----:B------:R-:W4:Y:S01]  /*5010*/  LDC.64 R16, c[0x0][0x348] ;  /* 0x0000d200ff107b82 */ /* 0x000f220000000a00 */
[----:B------:R-:W1:Y:S01]  /*5020*/  LDCU UR27, c[0x0][0x374] ;  /* 0x00006e80ff1b77ac */ /* 0x000e620008000800 */
[----:B------:R-:W1:Y:S06]  /*5030*/  LDCU UR15, c[0x0][0xb0c] ;  /* 0x00016180ff0f77ac */ /* 0x000e6c0008000800 */
[----:B------:R-:W4:Y:S01]  /*5040*/  LDC.64 R2, c[0x0][0x888] ;  /* 0x00022200ff027b82 */ /* 0x000f220000000a00 */
[----:B------:R-:W1:Y:S01]  /*5050*/  LDCU UR38, c[0x0][0xb20] ;  /* 0x00016400ff2677ac */ /* 0x000e620008000800 */
[----:B------:R-:W1:Y:S06]  /*5060*/  LDCU UR4, c[0x0][0xb30] ;  /* 0x00016600ff0477ac */ /* 0x000e6c0008000800 */
[----:B------:R-:W4:Y:S01]  /*5070*/  LDC.64 R4, c[0x0][0x890] ;  /* 0x00022400ff047b82 */ /* 0x000f220000000a00 */
[----:B------:R-:W-:Y:S01]  /*5080*/  UMOV UR24, 0x400 ;  /* 0x0000040000187882 */ /* 0x000fe20000000000 */
[----:B------:R-:W-:-:S02]  /*5090*/  UPLOP3.LUT UP3, UPT, UPT, UPT, UPT, 0x40, 0x4 ;  /* 0x000000000004789c */ /* 0x000fc40003f6e870 */
[----:B--2---:R-:W-:Y:S02]  /*50a0*/  ULEA UR24, UR6, UR24, 0x18 ;  /* 0x0000001806187291 */ /* 0x004fe4000f8ec0ff */
[----:B---3--:R-:W-:Y:S02]  /*50b0*/  UIMAD.WIDE.U32 UR6, UR33, UR28, URZ ;  /* 0x0000001c210672a5 */ /* 0x008fe4000f8e00ff */
[----:B-1----:R-:W-:Y:S02]  /*50c0*/  UIMAD.WIDE.U32 UR8, UR27, UR31, URZ ;  /* 0x0000001f1b0872a5 */ /* 0x002fe4000f8e00ff */
[----:B------:R-:W-:Y:S02]  /*50d0*/  UISETP.GE.AND UP0, UPT, UR40, 0x1, UPT ;  /* 0x000000012800788c */ /* 0x000fe4000bf06270 */
[----:B------:R-:W-:Y:S01]  /*50e0*/  UISETP.NE.AND UP4, UPT, UR40, 0x1, UPT ;  /* 0x000000012800788c */ /* 0x000fe2000bf85270 */
[----:B------:R-:W-:Y:S02]  /*50f0*/  UMOV UR6, UR7 ;  /* 0x0000000700067c82 */ /* 0x000fe40008000000 */
[----:B------:R-:W-:Y:S01]  /*5100*/  UMOV UR34, UR9 ;  /* 0x0000000900227c82 */ /* 0x000fe20008000000 */
[----:B------:R-:W1:Y:S01]  /*5110*/  LDCU.64 UR16, c[0x0][0xb28] ;  /* 0x00016500ff1077ac */ /* 0x000e620008000a00 */
[----:B------:R-:W-:-:S02]  /*5120*/  UISETP.NE.AND UP6, UPT, UR15, 0x1, UPT ;  /* 0x000000010f00788c */ /* 0x000fc4000bfc5270 */
[----:B------:R-:W-:Y:S02]  /*5130*/  UISETP.NE.AND UP5, UPT, UR30, 0x1, UPT ;  /* 0x000000011e00788c */ /* 0x000fe4000bfa5270 */
[----:B------:R-:W-:Y:S02]  /*5140*/  USHF.R.U32.HI UR35, URZ, UR29, UR6 ;  /* 0x0000001dff237299 */ /* 0x000fe40008011606 */
[----:B------:R-:W-:Y:S02]  /*5150*/  USHF.R.U32.HI UR34, URZ, UR38, UR34 ;  /* 0x00000026ff227299 */ /* 0x000fe40008011622 */
[----:B------:R-:W-:Y:S01]  /*5160*/  UISETP.NE.AND UP2, UPT, UR4, 0x1, UPT ;  /* 0x000000010400788c */ /* 0x000fe2000bf45270 */
[----:B------:R-:W-:-:S10]  /*5170*/  UMOV UR12, URZ ;  /* 0x000000ff000c7c82 */ /* 0x000fd40008000000 */
.L_x_111:
[C---:B------:R-:W-:Y:S02]  /*5180*/  LEA R12, R14.reuse, UR24, 0x3 ;  /* 0x000000180e0c7c11 */ /* 0x040fe4000f8e18ff */
[----:B------:R-:W-:Y:S02]  /*5190*/  SHF.L.U32 R9, R13, 0x1f, RZ ;  /* 0x0000001f0d097819 */ /* 0x000fe400000006ff */
[----:B------:R-:W-:Y:S02]  /*51a0*/  LEA R10, R14, UR24, 0x4 ;  /* 0x000000180e0a7c11 */ /* 0x000fe4000f8e20ff */
[----:B------:R-:W2:Y:S02]  /*51b0*/  SYNCS.PHASECHK.TRANS64.TRYWAIT P0, [R12+URZ+0x180], R9 ;  /* 0x000180090c0075a7 */ /* 0x000ea400080011ff */
[----:B--23--:R-:W-:Y:S05]  /*51c0*/  @!P0 BRA `(.L_x_103) ;  /* 0x0000004800648947 */ /* 0x00cfea0003800000 */
.L_x_212:
[----:B--2---:R-:W2:Y:S01]  /*51d0*/  LDS.128 R8, [R10+0x210] ;  /* 0x000210000a087984 */ /* 0x004ea20000000c00 */
[----:B------:R-:W-:Y:S01]  /*51e0*/  UISETP.GE.AND UP0, UPT, UR40, 0x1, UPT ;  /* 0x000000012800788c */ /* 0x000fe2000bf06270 */
[----:B------:R-:W-:Y:S01]  /*51f0*/  @!PT LDS RZ, [RZ] ;  /* 0x00000000fffff984 */ /* 0x000fe20000000800 */
[----:B------:R-:W-:Y:S01]  /*5200*/  @!PT LDS RZ, [RZ] ;  /* 0x00000000fffff984 */ /* 0x000fe20000000800 */
[----:B------:R-:W-:Y:S01]  /*5210*/  @!PT LDS RZ, [RZ] ;  /* 0x00000000fffff984 */ /* 0x000fe20000000800 */
[----:B------:R-:W-:Y:S01]  /*5220*/  @!PT LDS RZ, [RZ] ;  /* 0x00000000fffff984 */ /* 0x000fe20000000800 */
[----:B------:R3:W-:Y:S06]  /*5230*/  MEMBAR.ALL.CTA ;  /* 0x0000000000007992 */ /* 0x0007ec0000008000 */
[----:B---3--:R-:W3:Y:S01]  /*5240*/  FENCE.VIEW.ASYNC.S ;  /* 0x00000000000073c6 */ /* 0x008ee20000000000 */
[----:B--2---:R-:W-:Y:S11]  /*5250*/  LOP3.LUT P0, RZ, R10, 0x1, RZ, 0xc0, !PT ;  /* 0x000000010aff7812 */ /* 0x004ff6000780c0ff */
[----:B------:R-:W-:Y:S02]  /*5260*/  @!UPT UIADD3 URZ, UPT, UPT, URZ, URZ, URZ ;  /* 0x000000fffffff290 */ /* 0x000fe4000fffe0ff */
[----:B---3--:R-:W-:Y:S01]  /*5270*/  VOTEU.ANY UP1, P0 ;  /* 0x0000000000ff7886 */ /* 0x008fe20000020100 */
[----:B------:R-:W-:Y:S11]  /*5280*/  PLOP3.LUT P0, PT, PT, PT, UP1, 0x80, 0x8 ;  /* 0x000000000008781c */ /* 0x000ff60003f0f018 */
[----:B------:R-:W-:Y:S02]  /*5290*/  @!UPT UIADD3 URZ, UPT, UPT, URZ, URZ, URZ ;  /* 0x000000fffffff290 */ /* 0x000fe4000fffe0ff */
[----:B------:R-:W-:Y:S02]  /*52a0*/  @P0 SHF.R.U32.HI R0, RZ, 0x10, R9 ;  /* 0x00000010ff000819 */ /* 0x000fe40000011609 */
[----:B------:R-:W-:Y:S02]  /*52b0*/  @P0 MOV R6, R8 ;  /* 0x0000000800060202 */ /* 0x000fe40000000f00 */
[----:B------:R-:W-:Y:S01]  /*52c0*/  @P0 R2UR UR4, R0 ;  /* 0x00000000000402ca */ /* 0x000fe200000e0000 */
[----:B------:R-:W-:Y:S01]  /*52d0*/  VIADD R0, R12, 0x190 ;  /* 0x000001900c007836 */ /* 0x000fe20000000000 */
[----:B------:R-:W-:Y:S02]  /*52e0*/  @P0 LOP3.LUT R8, R9, 0xffff, RZ, 0xc0, !PT ;  /* 0x0000ffff09080812 */ /* 0x000fe400078ec0ff */
[----:B------:R-:W-:Y:S02]  /*52f0*/  @P0 R2UR UR6, R6 ;  /* 0x00000000060602ca */ /* 0x000fe400000e0000 */
[----:B------:R-:W-:Y:S02]  /*5300*/  PRMT R0, RZ, 0x654, R0 ;  /* 0x00000654ff007816 */ /* 0x000fe40000000000 */
[----:B------:R-:W-:Y:S02]  /*5310*/  @P0 R2UR UR5, R8 ;  /* 0x00000000080502ca */ /* 0x000fe400000e0000 */
[----:B------:R2:W-:Y:S03]  /*5320*/  SYNCS.ARRIVE.TRANS64.RED.A1T0 RZ, [R0+URZ], RZ ;  /* 0x000000ff00ff79a7 */ /* 0x0005e600081004ff */
[----:B------:R-:W-:Y:S04]  /*5330*/  @UP1 UMOV UR26, UR4 ;  /* 0x00000004001a1c82 */ /* 0x000fe80008000000 */
[----:B------:R-:W-:Y:S04]  /*5340*/  @UP1 UMOV UR14, UR6 ;  /* 0x00000006000e1c82 */ /* 0x000fe80008000000 */
[----:B------:R-:W-:Y:S01]  /*5350*/  @UP1 UMOV UR13, UR5 ;  /* 0x00000005000d1c82 */ /* 0x000fe20008000000 */
[----:B------:R-:W-:Y:S05]  /*5360*/  BRA.U !UP0, `(.L_x_104) ;  /* 0x0000000108a47547 */ /* 0x000fea000b800000 */
[----:B------:R-:W-:Y:S02]  /*5370*/  UIMAD.WIDE.U32 UR8, UR13, UR31, URZ ;  /* 0x0000001f0d0872a5 */ /* 0x000fe4000f8e00ff */
[----:B------:R-:W-:Y:S02]  /*5380*/  UIMAD.WIDE.U32 UR10, UR14, UR28, URZ ;  /* 0x0000001c0e0a72a5 */ /* 0x000fe4000f8e00ff */
[----:B------:R-:W-:Y:S02]  /*5390*/  USEL UR4, UR27, UR34, !UP5 ;  /* 0x000000221b047287 */ /* 0x000fe4000e800000 */
[----:B------:R-:W-:Y:S02]  /*53a0*/  USEL UR7, UR33, UR35, !UP6 ;  /* 0x0000002321077287 */ /* 0x000fe4000f000000 */
[----:B-1----:R-:W-:Y:S02]  /*53b0*/  UIMAD.WIDE.U32 UR18, UR4, UR16, URZ ;  /* 0x00000010041272a5 */ /* 0x002fe4000f8e00ff */
[----:B------:R-:W-:Y:S01]  /*53c0*/  UIMAD.WIDE.U32 UR20, UR7, UR16, URZ ;  /* 0x00000010071472a5 */ /* 0x000fe2000f8e00ff */
[----:B------:R-:W-:Y:S02]  /*53d0*/  UMOV UR5, UR9 ;  /* 0x0000000900057c82 */ /* 0x000fe40008000000 */
[----:B------:R-:W-:Y:S03]  /*53e0*/  USHF.R.U32.HI UR6, URZ, UR38, UR5 ;  /* 0x00000026ff067299 */ /* 0x000fe60008011605 */
[----:B------:R-:W-:Y:S01]  /*53f0*/  UMOV UR5, UR11 ;  /* 0x0000000b00057c82 */ /* 0x000fe20008000000 */
[----:B------:R-:W-:Y:S02]  /*5400*/  USEL UR6, UR13, UR6, !UP5 ;  /* 0x000000060d067287 */ /* 0x000fe4000e800000 */
[----:B------:R-:W-:Y:S02]  /*5410*/  USHF.R.U32.HI UR8, URZ, UR29, UR5 ;  /* 0x0000001dff087299 */ /* 0x000fe40008011605 */
[----:B------:R-:W-:Y:S01]  /*5420*/  UIMAD.WIDE.U32 UR10, UR6, UR16, URZ ;  /* 0x00000010060a72a5 */ /* 0x000fe2000f8e00ff */
[----:B------:R-:W-:Y:S02]  /*5430*/  UMOV UR5, UR19 ;  /* 0x0000001300057c82 */ /* 0x000fe40008000000 */
[----:B------:R-:W-:Y:S03]  /*5440*/  @UP4 USHF.R.U32.HI UR4, URZ, UR17, UR5 ;  /* 0x00000011ff044299 */ /* 0x000fe60008011605 */
[----:B------:R-:W-:Y:S01]  /*5450*/  UMOV UR5, UR21 ;  /* 0x0000001500057c82 */ /* 0x000fe20008000000 */
[----:B------:R-:W-:Y:S02]  /*5460*/  UIMAD UR4, UR40, UR4, URZ ;  /* 0x00000004280472a4 */ /* 0x000fe4000f8e02ff */
[----:B------:R-:W-:Y:S02]  /*5470*/  @UP4 USHF.R.U32.HI UR7, URZ, UR17, UR5 ;  /* 0x00000011ff074299 */ /* 0x000fe40008011605 */
[----:B------:R-:W-:Y:S02]  /*5480*/  USEL UR5, UR14, UR8, !UP6 ;  /* 0x000000080e057287 */ /* 0x000fe4000f000000 */
[----:B------:R-:W-:Y:S02]  /*5490*/  UIMAD UR8, UR40, UR7, URZ ;  /* 0x00000007280872a4 */ /* 0x000fe4000f8e02ff */
[----:B------:R-:W-:Y:S03]  /*54a0*/  UISETP.GE.AND UP0, UPT, UR6, UR4, UPT ;  /* 0x000000040600728c */ /* 0x000fe6000bf06270 */
[----:B------:R-:W-:Y:S01]  /*54b0*/  UMOV UR4, UR11 ;  /* 0x0000000b00047c82 */ /* 0x000fe20008000000 */
[----:B------:R-:W-:Y:S02]  /*54c0*/  UISETP.GE.OR UP0, UPT, UR5, UR8, UP0 ;  /* 0x000000080500728c */ /* 0x000fe40008706670 */
[----:B------:R-:W-:Y:S02]  /*54d0*/  USHF.R.U32.HI UR4, URZ, UR17, UR4 ;  /* 0x00000011ff047299 */ /* 0x000fe40008011604 */
[----:B------:R-:W-:Y:S02]  /*54e0*/  UIMAD.WIDE.U32 UR8, UR5, UR16, URZ ;  /* 0x00000010050872a5 */ /* 0x000fe4000f8e00ff */
[----:B------:R-:W-:Y:S04]  /*54f0*/  USEL UR10, UR6, UR4, !UP4 ;  /* 0x00000004060a7287 */ /* 0x000fe8000e000000 */
[----:B------:R-:W-:Y:S01]  /*5500*/  UIADD3 UR11, UPT, UPT, -UR10, URZ, URZ ;  /* 0x000000ff0a0b7290 */ /* 0x000fe2000fffe1ff */
[----:B------:R-:W-:Y:S02]  /*5510*/  @!UP0 UMOV UR4, UR9 ;  /* 0x0000000900048c82 */ /* 0x000fe40008000000 */
[----:B------:R-:W-:Y:S02]  /*5520*/  @!UP0 USHF.R.U32.HI UR4, URZ, UR17, UR4 ;  /* 0x00000011ff048299 */ /* 0x000fe40008011604 */
[----:B------:R-:W-:Y:S02]  /*5530*/  UIMAD UR8, UR40, UR11, UR6 ;  /* 0x0000000b280872a4 */ /* 0x000fe4000f8e0206 */
[----:B------:R-:W-:Y:S04]  /*5540*/  @!UP0 USEL UR4, UR5, UR4, !UP4 ;  /* 0x0000000405048287 */ /* 0x000fe8000e000000 */
[----:B------:R-:W-:Y:S02]  /*5550*/  @!UP0 UIMAD UR8, UR7, UR8, UR4 ;  /* 0x00000008070882a4 */ /* 0x000fe4000f8e0204 */
[----:B------:R-:W-:Y:S02]  /*5560*/  @!UP0 UIADD3 UR9, UPT, UPT, UR10, -UR4, URZ ;  /* 0x800000040a098290 */ /* 0x000fe4000fffe0ff */
[----:B------:R-:W-:Y:S02]  /*5570*/  UIADD3 UR4, UPT, UPT, -UR5, URZ, URZ ;  /* 0x000000ff05047290 */ /* 0x000fe4000fffe1ff */
[----:B------:R-:W-:Y:S02]  /*5580*/  UIADD3 UR7, UPT, UPT, -UR6, URZ, URZ ;  /* 0x000000ff06077290 */ /* 0x000fe4000fffe1ff */
[----:B------:R-:W-:Y:S02]  /*5590*/  @!UP0 UIMAD UR6, UR9, UR40, UR5 ;  /* 0x00000028090682a4 */ /* 0x000fe4000f8e0205 */
[----:B------:R-:W-:Y:S02]  /*55a0*/  UIMAD UR14, UR15, UR4, UR14 ;  /* 0x000000040f0e72a4 */ /* 0x000fe4000f8e020e */
[----:B------:R-:W-:Y:S01]  /*55b0*/  UIMAD UR13, UR30, UR7, UR13 ;  /* 0x000000071e0d72a4 */ /* 0x000fe2000f8e020d */
[----:B------:R-:W-:Y:S02]  /*55c0*/  @!UP0 UMOV UR5, UR8 ;  /* 0x0000000800058c82 */ /* 0x000fe40008000000 */
[----:B------:R-:W-:Y:S02]  /*55d0*/  UIMAD UR14, UR5, UR15, UR14 ;  /* 0x0000000f050e72a4 */ /* 0x000fe4000f8e020e */
[----:B------:R-:W-:Y:S11]  /*55e0*/  UIMAD UR13, UR6, UR30, UR13 ;  /* 0x0000001e060d72a4 */ /* 0x000ff6000f8e020d */
[----:B------:R-:W-:Y:S01]  /*55f0*/  @!UPT UIADD3 URZ, UPT, UPT, URZ, URZ, URZ ;  /* 0x000000fffffff290 */ /* 0x000fe2000fffe0ff */
.L_x_104:
[----:B------:R-:W3:Y:S01]  /*5600*/  @!UP2 LDCU.128 UR20, c[0x0][0xb10] ;  /* 0x00016200ff14a7ac */ /* 0x000ee20008000c00 */
[C---:B----4-:R-:W-:Y:S02]  /*5610*/  ISETP.NE.U32.AND P1, PT, R4.reuse, RZ, PT ;  /* 0x000000ff0400720c */ /* 0x050fe40003f25070 */
[----:B------:R-:W-:Y:S02]  /*5620*/  ISETP.NE.U32.AND P0, PT, R4, RZ, PT ;  /* 0x000000ff0400720c */ /* 0x000fe40003f05070 */
[C---:B------:R-:W-:Y:S02]  /*5630*/  ISETP.NE.AND.EX P1, PT, R5.reuse, RZ, PT, P1 ;  /* 0x000000ff0500720c */ /* 0x040fe40003f25310 */
[----:B------:R-:W-:Y:S01]  /*5640*/  ISETP.NE.AND.EX P0, PT, R5, RZ, PT, P0 ;  /* 0x000000ff0500720c */ /* 0x000fe20003f05300 */
[----:B------:R-:W4:Y:S01]  /*5650*/  @!UP2 LDCU UR5, c[0x0][0xb0c] ;  /* 0x00016180ff05a7ac */ /* 0x000f220008000800 */
[----:B------:R-:W-:Y:S02]  /*5660*/  USHF.L.U32 UR11, UR25, 0x7, URZ ;  /* 0x00000007190b7899 */ /* 0x000fe400080006ff */
[----:B------:R-:W-:Y:S02]  /*5670*/  USHF.L.U32 UR10, UR32, 0x6, URZ ;  /* 0x00000006200a7899 */ /* 0x000fe400080006ff */
[----:B---3--:R-:W-:Y:S07]  /*5680*/  UIMAD.WIDE.U32 UR6, UR14, UR20, URZ ;  /* 0x000000140e0672a5 */ /* 0x008fee000f8e00ff */
[----:B------:R-:W-:Y:S01]  /*5690*/  @!UP2 UMOV UR4, UR7 ;  /* 0x000000070004ac82 */ /* 0x000fe20008000000 */
[----:B----4-:R-:W-:Y:S02]  /*56a0*/  @!UP2 UISETP.NE.AND UP0, UPT, UR5, 0x1, UPT ;  /* 0x000000010500a88c */ /* 0x010fe4000bf05270 */
[----:B------:R-:W-:Y:S02]  /*56b0*/  @!UP2 USHF.R.U32.HI UR4, URZ, UR21, UR4 ;  /* 0x00000015ff04a299 */ /* 0x000fe40008011604 */
[----:B------:R-:W-:Y:S02]  /*56c0*/  UIMAD.WIDE.U32 UR6, UR13, UR23, URZ ;  /* 0x000000170d0672a5 */ /* 0x000fe4000f8e00ff */
[----:B------:R-:W-:Y:S02]  /*56d0*/  @!UP2 USEL UR8, UR14, UR4, !UP0 ;  /* 0x000000040e08a287 */ /* 0x000fe4000c000000 */
[----:B------:R-:W-:Y:S03]  /*56e0*/  @!UP2 UISETP.NE.AND UP0, UPT, UR22, 0x1, UPT ;  /* 0x000000011600a88c */ /* 0x000fe6000bf05270 */
[----:B------:R-:W-:Y:S02]  /*56f0*/  @!UP2 UMOV UR6, UR7 ;  /* 0x000000070006ac82 */ /* 0x000fe40008000000 */
[----:B------:R-:W3:Y:S02]  /*5700*/  @!UP2 LDCU UR4, c[0x0][0xb20] ;  /* 0x00016400ff04a7ac */ /* 0x000ee40008000800 */
[----:B---3--:R-:W-:Y:S04]  /*5710*/  @!UP2 USHF.R.U32.HI UR6, URZ, UR4, UR6 ;  /* 0x00000004ff06a299 */ /* 0x008fe80008011606 */
[----:B------:R-:W-:Y:S04]  /*5720*/  @!UP2 USEL UR6, UR13, UR6, !UP0 ;  /* 0x000000060d06a287 */ /* 0x000fe8000c000000 */
[----:B------:R-:W-:Y:S02]  /*5730*/  @!UP2 UIADD3 UR4, UPT, UPT, -UR8, UR6, URZ ;  /* 0x000000060804a290 */ /* 0x000fe4000fffe1ff */
[----:B------:R-:W-:Y:S02]  /*5740*/  @!UP2 UIADD3 UR6, UPT, UPT, UR8, -UR6, URZ ;  /* 0x800000060806a290 */ /* 0x000fe4000fffe0ff */
[----:B------:R-:W-:Y:S02]  /*5750*/  @!UP2 UIMAD UR14, UR4, UR5, UR14 ;  /* 0x00000005040ea2a4 */ /* 0x000fe4000f8e020e */
[----:B------:R-:W-:Y:S01]  /*5760*/  @!UP2 UIMAD UR13, UR6, UR22, UR13 ;  /* 0x00000016060da2a4 */ /* 0x000fe2000f8e020d */
[----:B------:R-:W-:Y:S11]  /*5770*/  BRA.U UP3, `(.L_x_105) ;  /* 0x0000000103107547 */ /* 0x000ff6000b800000 */
[----:B--2---:R-:W-:Y:S04]  /*5780*/  MOV R0, UR37 ;  /* 0x0000002500007c02 */ /* 0x004fe80008000f00 */
[----:B------:R-:W-:Y:S04]  /*5790*/  SHF.L.U32 R9, R0, 0x1f, RZ ;  /* 0x0000001f00097819 */ /* 0x000fe800000006ff */
[----:B------:R-:W2:Y:S02]  /*57a0*/  SYNCS.PHASECHK.TRANS64.TRYWAIT P2, [UR24+0x178], R9 ;  /* 0x00017809ff0075a7 */ /* 0x000ea40008041118 */
[----:B--2---:R-:W-:Y:S05]  /*57b0*/  @!P2 BRA `(.L_x_106) ;  /* 0x0000004000fca947 */ /* 0x004fea0003800000 */
.L_x_105:
[----:B------:R-:W-:Y:S05]  /*57c0*/  @!P1 BRA `(.L_x_107) ;  /* 0x0000000000309947 */ /* 0x000fea0003800000 */
[----:B------:R-:W-:Y:S01]  /*57d0*/  ISETP.NE.U32.AND P1, PT, R2, RZ, PT ;  /* 0x000000ff0200720c */ /* 0x000fe20003f25070 */
[----:B------:R-:W3:Y:S01]  /*57e0*/  LDCU.64 UR4, c[0x0][0x358] ;  /* 0x00006b00ff0477ac */ /* 0x000ee20008000a00 */
[----:B------:R-:W-:Y:S02]  /*57f0*/  IMAD.MOV.U32 R88, RZ, RZ, 0x1 ;  /* 0x00000001ff587424 */ /* 0x000fe400078e00ff */
[----:B------:R-:W-:Y:S11]  /*5800*/  ISETP.NE.AND.EX P1, PT, R3, RZ, PT, P1 ;  /* 0x000000ff0300720c */ /* 0x000ff60003f25310 */
[----:B------:R-:W-:Y:S02]  /*5810*/  @!UPT UIADD3 URZ, UPT, UPT, URZ, URZ, URZ ;  /* 0x000000fffffff290 */ /* 0x000fe4000fffe0ff */
[----:B--2---:R-:W2:Y:S01]  /*5820*/  @P1 LDC.64 R8, c[0x0][0x888] ;  /* 0x00022200ff081b82 */ /* 0x004ea20000000a00 */
[----:B------:R-:W-:Y:S04]  /*5830*/  @P1 IMAD R0, R4, UR36, RZ ;  /* 0x0000002404001c24 */ /* 0x000fe8000f8e02ff */
[----:B--2---:R-:W-:Y:S04]  /*5840*/  @P1 IMAD.WIDE R8, R0, 0x4, R8 ;  /* 0x0000000400081825 */ /* 0x004fe800078e0208 */
[----:B------:R-:W-:Y:S01]  /*5850*/  HFMA2 R0, -RZ, RZ, 0, 5.9604644775390625e-08 ;  /* 0x00000001ff007431 */ /* 0x000fe200000001ff */
[----:B---3-5:R3:W5:Y:S04]  /*5860*/  @P1 LDG.E R41, desc[UR4][R8.64] ;  /* 0x0000000408291981 */ /* 0x028768000c1e1900 */
[----:B------:R-:W-:Y:S01]  /*5870*/  @!P1 PRMT R88, R0, 0x7610, R88 ;  /* 0x0000761000589816 */ /* 0x000fe20000000058 */
[----:B---3--:R-:W4:Y:S06]  /*5880*/  @!P1 LDC R41, c[0x0][0x880] ;  /* 0x00022000ff299b82 */ /* 0x008f2c0000000800 */
.L_x_107:
[----:B----45:R-:W-:Y:S01]  /*5890*/  @!P0 FSETP.EQ.AND P1, PT, R41, RZ, PT ;  /* 0x000000ff2900820b */ /* 0x030fe20003f22000 */
[----:B------:R-:W-:Y:S01]  /*58a0*/  @!UPT UIADD3 URZ, UPT, UPT, URZ, URZ, URZ ;  /* 0x000000fffffff290 */ /* 0x000fe2000fffe0ff */
[----:B------:R-:W-:Y:S11]  /*58b0*/  @!P0 BRA `(.L_x_108) ;  /* 0x0000000000188947 */ /* 0x000ff60003800000 */
[----:B------:R-:W-:Y:S02]  /*58c0*/  LOP3.LUT P0, RZ, R88, 0xff, RZ, 0xc0, !PT ;  /* 0x000000ff58ff7812 */ /* 0x000fe4000780c0ff */
[----:B------:R-:W-:Y:S04]  /*58d0*/  ISETP.NE.U32.AND P1, PT, R2, RZ, PT ;  /* 0x000000ff0200720c */ /* 0x000fe80003f25070 */
[----:B------:R-:W-:Y:S04]  /*58e0*/  ISETP.NE.AND.EX P1, PT, R3, RZ, PT, P1 ;  /* 0x000000ff0300720c */ /* 0x000fe80003f25310 */
[----:B------:R-:W-:Y:S03]  /*58f0*/  PLOP3.LUT P1, PT, P1, PT, PT, 0x8, 0x80 ;  /* 0x000000000080781c */ /* 0x000fe60000f2e170 */
[----:B------:R-:W-:Y:S11]  /*5900*/  @P0 FSETP.EQ.AND P1, PT, R41, RZ, PT ;  /* 0x000000ff2900020b */ /* 0x000ff60003f22000 */
[----:B------:R-:W-:Y:S02]  /*5910*/  @!UPT UIADD3 URZ, UPT, UPT, URZ, URZ, URZ ;  /* 0x000000fffffff290 */ /* 0x000fe4000fffe0ff */
.L_x_108:
[----:B------:R-:W-:Y:S01]  /*5920*/  ULEA UR4, UR12, UR24, 0x3 ;  /* 0x000000180c047291 */ /* 0x000fe2000f8e18ff */
[----:B--2---:R-:W-:Y:S02]  /*5930*/  SHF.L.U32 R9, R15, 0x1f, RZ ;  /* 0x0000001f0f097819 */ /* 0x004fe400000006ff */
[----:B------:R-:W-:Y:S04]  /*5940*/  ELECT P0, URZ, PT ;  /* 0x0000000000ff782f */ /* 0x000fe80003800000 */
[----:B------:R-:W-:Y:S02]  /*5950*/  PLOP3.LUT P1, PT, P1, P0, PT, 0xf2, 0x2f ;  /* 0x00000000002f781c */ /* 0x000fe40000f21e72 */
[----:B------:R-:W2:Y:S11]  /*5960*/  SYNCS.PHASECHK.TRANS64.TRYWAIT P2, [UR4+0x158], R9 ;  /* 0x00015809ff0075a7 */ /* 0x000eb60008041104 */
[----:B------:R-:W-:Y:S05]  /*5970*/  @!P1 IADD3 R8, P0, PT, R16, 0x580, RZ ;  /* 0x0000058010089810 */ /* 0x000fea0007f1e0ff */
[----:B------:R-:W-:Y:S01]  /*5980*/  @!P1 IMAD.X R6, RZ, RZ, R17, P0 ;  /* 0x000000ffff069224 */ /* 0x000fe200000e0611 */
[----:B--2---:R-:W-:Y:S07]  /*5990*/  @!P2 BRA `(.L_x_109) ;  /* 0x00000040009ca947 */ /* 0x004fee0003800000 */
.L_x_215:
[----:B------:R-:W3:Y:S01]  /*59a0*/  S2UR UR20, SR_CgaCtaId ;  /* 0x00000000001479c3 */ /* 0x000ee20000008800 */
[----:B------:R-:W-:Y:S01]  /*59b0*/  @!P1 R2UR UR7, R6 ;  /* 0x00000000060792ca */ /* 0x000fe200000e0000 */
[----:B------:R-:W-:Y:S01]  /*59c0*/  UIADD3 UR5, UPT, UPT, UR12, 0x1, URZ ;  /* 0x000000010c057890 */ /* 0x000fe2000fffe0ff */
[----:B------:R-:W-:Y:S01]  /*59d0*/  @!P1 R2UR UR6, R8 ;  /* 0x00000000080692ca */ /* 0x000fe200000e0000 */
[----:B------:R-:W-:Y:S01]  /*59e0*/  UIADD3 UR9, UPT, UPT, UR4, 0x140, URZ ;  /* 0x0000014004097890 */ /* 0x000fe2000fffe0ff */
[----:B------:R-:W-:Y:S01]  /*59f0*/  @!P1 IMAD.MOV.U32 R6, RZ, RZ, 0x2000 ;  /* 0x00002000ff069424 */ /* 0x000fe200078e00ff */
[----:B------:R-:W-:Y:S01]  /*5a00*/  UISETP.NE.AND UP0, UPT, UR5, 0x3, UPT ;  /* 0x000000030500788c */ /* 0x000fe2000bf05270 */
[----:B------:R-:W-:Y:S01]  /*5a10*/  VIADD R14, R14, 0x1 ;  /* 0x000000010e0e7836 */ /* 0x000fe20000000000 */
[----:B------:R-:W-:Y:S01]  /*5a20*/  UMOV UR22, 0x0 ;  /* 0x0000000000167882 */ /* 0x000fe20000000000 */
[----:B------:R-:W-:Y:S05]  /*5a30*/  UMOV UR23, 0x10000000 ;  /* 0x1000000000177882 */ /* 0x000fea0000000000 */
[----:B--2---:R-:W-:Y:S01]  /*5a40*/  IMAD.U32 R9, RZ, RZ, UR7 ;  /* 0x00000007ff097e24 */ /* 0x004fe2000f8e00ff */
[----:B------:R-:W-:Y:S01]  /*5a50*/  USEL UR7, URZ, 0x1, UP0 ;  /* 0x00000001ff077887 */ /* 0x000fe20008000000 */
[----:B------:R-:W-:Y:S01]  /*5a60*/  IMAD.U32 R8, RZ, RZ, UR6 ;  /* 0x00000006ff087e24 */ /* 0x000fe2000f8e00ff */
[----:B------:R-:W-:Y:S02]  /*5a70*/  USEL UR6, UR5, URZ, UP0 ;  /* 0x000000ff05067287 */ /* 0x000fe40008000000 */
[----:B------:R-:W-:Y:S01]  /*5a80*/  VOTEU.ALL UP0, P1 ;  /* 0x0000000000ff7886 */ /* 0x000fe20000800000 */
[----:B------:R-:W-:Y:S02]  /*5a90*/  @!P1 R2UR UR19, R9 ;  /* 0x00000000091392ca */ /* 0x000fe400000e0000 */
[----:B------:R-:W-:Y:S02]  /*5aa0*/  @!P1 R2UR UR18, R8 ;  /* 0x00000000081292ca */ /* 0x000fe400000e0000 */
[----:B------:R-:W-:Y:S01]  /*5ab0*/  @!UP0 ULEA UR5, UR12, UR24, 0xd ;  /* 0x000000180c058291 */ /* 0x000fe2000f8e68ff */
[----:B------:R-:W-:Y:S01]  /*5ac0*/  LOP3.LUT R15, R15, UR7, RZ, 0x3c, !PT ;  /* 0x000000070f0f7c12 */ /* 0x000fe2000f8e3cff */
[----:B---3--:R-:W-:Y:S02]  /*5ad0*/  UPRMT UR20, UR20, 0x654, UR9 ;  /* 0x0000065414147896 */ /* 0x008fe40008000009 */
[----:B------:R-:W-:Y:S01]  /*5ae0*/  @!UP0 UIADD3 UR8, UPT, UPT, UR5, 0x400, URZ ;  /* 0x0000040005088890 */ /* 0x000fe2000fffe0ff */
[----:B------:R-:W-:Y:S01]  /*5af0*/  SHF.L.U32 R0, R15, 0x1f, RZ ;  /* 0x0000001f0f007819 */ /* 0x000fe200000006ff */
[----:B------:R-:W-:Y:S01]  /*5b00*/  VOTEU.ALL UP0, P1 ;  /* 0x0000000000ff7886 */ /* 0x000fe20000800000 */
[----:B------:R-:W-:Y:S01]  /*5b10*/  UMOV UR12, UR36 ;  /* 0x00000024000c7c82 */ /* 0x000fe20008000000 */
[----:B------:R-:W-:Y:S05]  /*5b20*/  ULEA UR5, UR6, UR24, 0x3 ;  /* 0x0000001806057291 */ /* 0x000fea000f8e18ff */
[----:B------:R2:W-:Y:S01]  /*5b30*/  @!UP0 UTMALDG.3D [UR8], [UR18], desc[UR22] ;  /* 0x00001608120085b4 */ /* 0x0005e20008011000 */
[----:B------:R2:W-:Y:S01]  /*5b40*/  @!P1 SYNCS.ARRIVE.TRANS64.RED.A0TR RZ, [UR4+0x140], R6 ;  /* 0x00014006ffff99a7 */ /* 0x0005e20008300404 */
[----:B------:R-:W-:Y:S02]  /*5b50*/  SYNCS.ARRIVE.TRANS64.RED.A1T0 RZ, [UR20], RZ ;  /* 0x000000ffffff79a7 */ /* 0x000fe40008100414 */
[----:B------:R-:W3:Y:S02]  /*5b60*/  SYNCS.PHASECHK.TRANS64.TRYWAIT P0, [UR5+0x158], R0 ;  /* 0x00015800ff0075a7 */ /* 0x000ee40008001105 */
[----:B--23--:R-:W-:Y:S05]  /*5b70*/  @!P0 BRA `(.L_x_110) ;  /* 0x00000040003c8947 */ /* 0x00cfea0003800000 */
.L_x_217:
[----:B------:R-:W3:Y:S01]  /*5b80*/  S2UR UR12, SR_CgaCtaId ;  /* 0x00000000000c79c3 */ /* 0x000ee20000008800 */
[----:B------:R-:W-:Y:S01]  /*5b90*/  UIADD3 UR9, UPT, UPT, UR5, 0x140, URZ ;  /* 0x0000014005097890 */ /* 0x000fe2000fffe0ff */
[----:B------:R-:W-:Y:S01]  /*5ba0*/  @!P1 IADD3 R6, P0, PT, R16, 0x580, RZ ;  /* 0x0000058010069810 */ /* 0x000fe20007f1e0ff */
[----:B------:R-:W-:Y:S01]  /*5bb0*/  UPLOP3.LUT UP3, UPT, UPT, UPT, UPT, 0x80, 0x8 ;  /* 0x000000000008789c */ /* 0x000fe20003f6f070 */
[----:B------:R-:W-:Y:S01]  /*5bc0*/  R2UR UR23, R90 ;  /* 0x000000005a1772ca */ /* 0x000fe200000e0000 */
[----:B------:R-:W-:Y:S01]  /*5bd0*/  UMOV UR20, 0x0 ;  /* 0x0000000000147882 */ /* 0x000fe20000000000 */
[----:B------:R-:W-:Y:S01]  /*5be0*/  @!P1 R2UR UR7, R6 ;  /* 0x00000000060792ca */ /* 0x000fe200000e0000 */
[----:B--2---:R-:W-:Y:S01]  /*5bf0*/  @!P1 IMAD.X R0, RZ, RZ, R17, P0 ;  /* 0x000000ffff009224 */ /* 0x004fe200000e0611 */
[----:B------:R-:W-:Y:S01]  /*5c00*/  UMOV UR21, 0x10000000 ;  /* 0x1000000000157882 */ /* 0x000fe20000000000 */
[----:B------:R-:W-:Y:S01]  /*5c10*/  VOTEU.ALL UP0, P1 ;  /* 0x0000000000ff7886 */ /* 0x000fe20000800000 */
[----:B------:R-:W-:Y:S02]  /*5c20*/  R2UR UR22, R91 ;  /* 0x000000005b1672ca */ /* 0x000fe400000e0000 */
[----:B------:R-:W-:Y:S02]  /*5c30*/  @!P1 R2UR UR4, R0 ;  /* 0x00000000000492ca */ /* 0x000fe400000e0000 */
[----:B------:R-:W-:Y:S01]  /*5c40*/  @!UP0 UIADD3 UR10, UPT, UPT, UR10, 0x20, URZ ;  /* 0x000000200a0a8890 */ /* 0x000fe2000fffe0ff */
[C---:B------:R-:W-:Y:S02]  /*5c50*/  ISETP.NE.AND P0, PT, R14.reuse, 0x2, PT ;  /* 0x000000020e00780c */ /* 0x040fe40003f05270 */
[----:B------:R-:W-:Y:S02]  /*5c60*/  UIADD3 UR32, UPT, UPT, UR13, UR23, URZ ;  /* 0x000000170d207290 */ /* 0x000fe4000fffe0ff */
[----:B------:R-:W-:Y:S01]  /*5c70*/  IMAD.U32 R8, RZ, RZ, UR7 ;  /* 0x00000007ff087e24 */ /* 0x000fe2000f8e00ff */
[----:B------:R-:W-:Y:S02]  /*5c80*/  SEL R0, RZ, 0x1, P0 ;  /* 0x00000001ff007807 */ /* 0x000fe40000000000 */
[----:B------:R-:W-:Y:S01]  /*5c90*/  SEL R14, R14, RZ, P0 ;  /* 0x000000ff0e0e7207 */ /* 0x000fe20000000000 */
[----:B------:R-:W-:Y:S01]  /*5ca0*/  UIADD3 UR25, UPT, UPT, UR14, UR22, URZ ;  /* 0x000000160e197290 */ /* 0x000fe2000fffe0ff */
[----:B------:R-:W-:Y:S01]  /*5cb0*/  @!P1 R2UR UR18, R8 ;  /* 0x00000000081292ca */ /* 0x000fe200000e0000 */
[----:B------:R-:W-:Y:S01]  /*5cc0*/  IMAD.U32 R9, RZ, RZ, UR4 ;  /* 0x00000004ff097e24 */ /* 0x000fe2000f8e00ff */
[----:B------:R-:W-:Y:S01]  /*5cd0*/  @!UP0 ULEA UR4, UR6, UR24, 0xd ;  /* 0x0000001806048291 */ /* 0x000fe2000f8e68ff */
[----:B------:R-:W-:Y:S03]  /*5ce0*/  LOP3.LUT R13, R13, R0, RZ, 0x3c, !PT ;  /* 0x000000000d0d7212 */ /* 0x000fe600078e3cff */
[----:B------:R-:W-:Y:S01]  /*5cf0*/  @!P1 R2UR UR19, R9 ;  /* 0x00000000091392ca */ /* 0x000fe200000e0000 */
[----:B------:R-:W-:Y:S02]  /*5d00*/  @!UP0 UIADD3 UR8, UPT, UPT, UR4, 0x400, URZ ;  /* 0x0000040004088890 */ /* 0x000fe4000fffe0ff */
[----:B---3--:R-:W-:Y:S01]  /*5d10*/  UPRMT UR4, UR12, 0x654, UR9 ;  /* 0x000006540c047896 */ /* 0x008fe20008000009 */
[----:B------:R-:W-:Y:S02]  /*5d20*/  VOTEU.ALL UP0, P1 ;  /* 0x0000000000ff7886 */ /* 0x000fe40000800000 */
[----:B------:R-:W-:Y:S01]  /*5d30*/  UMOV UR12, UR36 ;  /* 0x00000024000c7c82 */ /* 0x000fe20008000000 */
[----:B------:R-:W-:Y:S06]  /*5d40*/  UMOV UR36, UR26 ;  /* 0x0000001a00247c82 */ /* 0x000fec0008000000 */
[----:B------:R2:W-:Y:S01]  /*5d50*/  @!UP0 UTMALDG.3D [UR8], [UR18], desc[UR20] ;  /* 0x00001408120085b4 */ /* 0x0005e20008011000 */
[----:B------:R3:W-:Y:S01]  /*5d60*/  @!P1 SYNCS.ARRIVE.TRANS64.RED.A0TR RZ, [UR5+0x140], R7 ;  /* 0x00014007ffff99a7 */ /* 0x0007e20008300405 */
[----:B------:R-:W-:Y:S01]  /*5d70*/  SYNCS.ARRIVE.TRANS64.RED.A1T0 RZ, [UR4], RZ ;  /* 0x000000ffffff79a7 */ /* 0x000fe20008100404 */
[----:B------:R-:W-:Y:S04]  /*5d80*/  UIADD3 UR4, UPT, UPT, UR6, 0x1, URZ ;  /* 0x0000000106047890 */ /* 0x000fe8000fffe0ff */
[----:B------:R-:W-:Y:S04]  /*5d90*/  UISETP.NE.AND UP0, UPT, UR4, 0x3, UPT ;  /* 0x000000030400788c */ /* 0x000fe8000bf05270 */
[----:B------:R-:W-:Y:S06]  /*5da0*/  USEL UR5, URZ, 0x1, UP0 ;  /* 0x00000001ff057887 */ /* 0x000fec0008000000 */
[----:B------:R-:W-:Y:S01]  /*5db0*/  LOP3.LUT R15, R15, UR5, RZ, 0x3c, !PT ;  /* 0x000000050f0f7c12 */ /* 0x000fe2000f8e3cff */
[----:B--2---:R-:W-:Y:S01]  /*5dc0*/  USEL UR12, UR4, URZ, UP0 ;  /* 0x000000ff040c7287 */ /* 0x004fe20008000000 */
[----:B------:R-:W-:Y:S11]  /*5dd0*/  BRA.U UP1, `(.L_x_111) ;  /* 0xfffffff101e87547 */ /* 0x000ff6000b83ffff */
[----:B------:R-:W-:Y:S01]  /*5de0*/  UIADD3 UR24, UPT, UPT, UR24, 0x158, URZ ;  /* 0x0000015818187890 */ /* 0x000fe2000fffe0ff */
[----:B------:R-:W-:-:S03]  /*5df0*/  SHF.L.U32 R3, R15, 0x1f, RZ ;  /* 0x0000001f0f037819 */ /* 0x000fc600000006ff */
[----:B------:R-:W-:-:S09]  /*5e00*/  ULEA UR4, UR12, UR24, 0x3 ;  /* 0x000000180c047291 */ /* 0x000fd2000f8e18ff */
[----:B------:R-:W2:Y:S02]  /*5e10*/  SYNCS.PHASECHK.TRANS64.TRYWAIT P0, [UR4], R3 ;  /* 0x00000003ff0075a7 */ /* 0x000ea40008001104 */
[----:B--2---:R-:W-:Y:S05]  /*5e20*/  @!P0 BRA `(.L_x_112) ;  /* 0x0000003c00a88947 */ /* 0x004fea0003800000 */
.L_x_219:
[----:B------:R-:W-:-:S04]  /*5e30*/  UIADD3 UR4, UPT, UPT, UR12, 0x1, URZ ;  /* 0x000000010c047890 */ /* 0x000fc8000fffe0ff */
[----:B------:R-:W-:-:S04]  /*5e40*/  UISETP.NE.AND UP0, UPT, UR4, 0x3, UPT ;  /* 0x000000030400788c */ /* 0x000fc8000bf05270 */
[----:B------:R-:W-:Y:S02]  /*5e50*/  USEL UR6, URZ, 0x1, UP0 ;  /* 0x00000001ff067887 */ /* 0x000fe40008000000 */
[----:B------:R-:W-:-:S04]  /*5e60*/  USEL UR4, UR4, URZ, UP0 ;  /* 0x000000ff04047287 */ /* 0x000fc80008000000 */
[----:B------:R-:W-:Y:S01]  /*5e70*/  ULEA UR5, UR4, UR24, 0x3 ;  /* 0x0000001804057291 */ /* 0x000fe2000f8e18ff */
[----:B------:R-:W-:-:S04]  /*5e80*/  LOP3.LUT R15, R15, UR6, RZ, 0x3c, !PT ;  /* 0x000000060f0f7c12 */ /* 0x000fc8000f8e3cff */
[----:B--2---:R-:W-:-:S04]  /*5e90*/  SHF.L.U32 R3, R15, 0x1f, RZ ;  /* 0x0000001f0f037819 */ /* 0x004fc800000006ff */
[----:B------:R-:W2:Y:S02]  /*5ea0*/  SYNCS.PHASECHK.TRANS64.TRYWAIT P0, [UR5], R3 ;  /* 0x00000003ff0075a7 */ /* 0x000ea40008001105 */
[----:B--2---:R-:W-:Y:S05]  /*5eb0*/  @!P0 BRA `(.L_x_113) ;  /* 0x0000003c009c8947 */ /* 0x004fea0003800000 */
.L_x_221:
[----:B------:R-:W-:-:S04]  /*5ec0*/  UIADD3 UR4, UPT, UPT, UR4, 0x1, URZ ;  /* 0x0000000104047890 */ /* 0x000fc8000fffe0ff */
[----:B------:R-:W-:-:S04]  /*5ed0*/  UISETP.NE.AND UP0, UPT, UR4, 0x3, UPT ;  /* 0x000000030400788c */ /* 0x000fc8000bf05270 */
[----:B------:R-:W-:Y:S02]  /*5ee0*/  USEL UR5, URZ, 0x1, UP0 ;  /* 0x00000001ff057887 */ /* 0x000fe40008000000 */
[----:B------:R-:W-:-:S04]  /*5ef0*/  USEL UR4, UR4, URZ, UP0 ;  /* 0x000000ff04047287 */ /* 0x000fc80008000000 */
[----:B------:R-:W-:Y:S01]  /*5f00*/  ULEA UR4, UR4, UR24, 0x3 ;  /* 0x0000001804047291 */ /* 0x000fe2000f8e18ff */
[----:B--2---:R-:W-:-:S04]  /*5f10*/  LOP3.LUT R3, R15, UR5, RZ, 0x3c, !PT ;  /* 0x000000050f037c12 */ /* 0x004fc8000f8e3cff */
[----:B------:R-:W-:Y:S01]  /*5f20*/  SHF.L.U32 R3, R3, 0x1f, RZ ;  /* 0x0000001f03037819 */ /* 0x000fe200000006ff */
[----:B------:R-:W-:-:S07]  /*5f30*/  IMAD.U32 R0, RZ, RZ, UR4 ;  /* 0x00000004ff007e24 */ /* 0x000fce000f8e00ff */
.L_x_114:
[----:B--2---:R2:W4:Y:S02]  /*5f40*/  SYNCS.PHASECHK.TRANS64.TRYWAIT P0, [R0+URZ], R3 ;  /* 0x00000003000075a7 */ /* 0x00452400080011ff */
[----:B----4-:R-:W-:Y:S05]  /*5f50*/  @!P0 NANOSLEEP.SYNCS 0x989680 ;  /* 0x009896800000895d */ /* 0x010fea0003900000 */
[----:B------:R-:W4:Y:S02]  /*5f60*/  @!P0 SYNCS.PHASECHK.TRANS64 P0, [R0+URZ], R3 ;  /* 0x00000003000085a7 */ /* 0x000f2400080010ff */
[----:B-1--4-:R-:W-:Y:S05]  /*5f70*/  @P0 EXIT ;  /* 0x000000000000094d */ /* 0x012fea0003800000 */
[----:B------:R-:W-:Y:S05]  /*5f80*/  BRA `(.L_x_114) ;  /* 0xfffffffc00ec7947 */ /* 0x000fea000383ffff */
.L_x_102:
[----:B------:R-:W-:-:S06]  /*5f90*/  UISETP.GE.AND UP0, UPT, UR22, 0x4, UPT ;  /* 0x000000041600788c */ /* 0x000fcc000bf06270 */
[----:B------:R-:W-:-:S13]  /*5fa0*/  PLOP3.LUT P0, PT, PT, PT, UP0, 0x80, 0x8 ;  /* 0x000000000008781c */ /* 0x000fda0003f0f008 */
[----:B-1----:R-:W-:Y:S05]  /*5fb0*/  @!P0 EXIT ;  /* 0x000000000000894d */ /* 0x002fea0003800000 */
[----:B------:R-:W1:Y:S08]  /*5fc0*/  S2UR UR4, SR_CgaCtaId ;  /* 0x00000000000479c3 */ /* 0x000e700000008800 */
[----:B------:R-:W-:Y:S01]  /*5fd0*/  BAR.SYNC.DEFER_BLOCKING 0x6, 0xa0 ;  /* 0x0182800000007b1d */ /* 0x000fe20000010000 */
[C---:B------:R-:W-:Y:S01]  /*5fe0*/  IMAD.SHL.U32 R5, R95.reuse, 0x20, RZ ;  /* 0x000000205f057824 */ /* 0x040fe200078e00ff */
[C---:B------:R-:W-:Y:S01]  /*5ff0*/  LOP3.LUT R96, R95.reuse, 0x2, RZ, 0xc0, !PT ;  /* 0x000000025f607812 */ /* 0x040fe200078ec0ff */
[C---:B------:R-:W-:Y:S01]  /*6000*/  IMAD.SHL.U32 R100, R95.reuse, 0x4, RZ ;  /* 0x000000045f647824 */ /* 0x040fe200078e00ff */
[C---:B------:R-:W-:Y:S01]  /*6010*/  LOP3.LUT R101, R95.reuse, 0x60, RZ, 0xc0, !PT ;  /* 0x000000605f657812 */ /* 0x040fe200078ec0ff */
[----:B------:R-:W-:Y:S01]  /*6020*/  IMAD.U32 R37, R95, 0x10000, RZ ;  /* 0x000100005f257824 */ /* 0x000fe200078e00ff */
[----:B------:R-:W-:-:S02]  /*6030*/  UMOV UR47, 0x400 ;  /* 0x00000400002f7882 */ /* 0x000fc40000000000 */
[----:B------:R-:W2:Y:S01]  /*6040*/  LDC.64 R80, c[0x0][0x888] ;  /* 0x00022200ff507b82 */ /* 0x000ea20000000a00 */
[----:B------:R-:W-:Y:S01]  /*6050*/  LOP3.LUT R7, R5, 0xc0, RZ, 0xc0, !PT ;  /* 0x000000c005077812 */ /* 0x000fe200078ec0ff */
[----:B------:R-:W-:Y:S01]  /*6060*/  HFMA2 R36, -RZ, RZ, 0, 0 ;  /* 0x00000000ff247431 */ /* 0x000fe200000001ff */
[----:B------:R-:W-:Y:S01]  /*6070*/  LOP3.LUT R95, R95, 0x4, RZ, 0xc0, !PT ;  /* 0x000000045f5f7812 */ /* 0x000fe200078ec0ff */
[----:B------:R-:W-:Y:S01]  /*6080*/  IMAD.MOV.U32 R98, RZ, RZ, RZ ;  /* 0x000000ffff627224 */ /* 0x000fe200078e00ff */
[----:B------:R-:W-:Y:S01]  /*6090*/  LOP3.LUT R100, R7, 0x18, R100, 0xf8, !PT ;  /* 0x0000001807647812 */ /* 0x000fe200078ef864 */
[----:B------:R-:W-:Y:S01]  /*60a0*/  IMAD.MOV.U32 R94, RZ, RZ, RZ ;  /* 0x000000ffff5e7224 */ /* 0x000fe200078e00ff */
[----:B------:R-:W-:Y:S01]  /*60b0*/  LOP3.LUT R37, R37, 0x600000, RZ, 0xc0, !PT ;  /* 0x0060000025257812 */ /* 0x000fe200078ec0ff */
[----:B------:R-:W3:Y:S01]  /*60c0*/  LDC.64 R82, c[0x0][0x890] ;  /* 0x00022400ff527b82 */ /* 0x000ee20000000a00 */
[----:B------:R-:W-:Y:S01]  /*60d0*/  IADD3 R99, PT, PT, -R95, 0x2, RZ ;  /* 0x000000025f637810 */ /* 0x000fe20007ffe1ff */
[----:B------:R-:W-:Y:S01]  /*60e0*/  IMAD.MOV R96, RZ, RZ, -R96 ;  /* 0x000000ffff607224 */ /* 0x000fe200078e0a60 */
[----:B------:R-:W-:Y:S01]  /*60f0*/  LOP3.LUT R100, R100, 0xf20, R5, 0xf8, !PT ;  /* 0x00000f2064647812 */ /* 0x000fe200078ef805 */
[----:B------:R-:W4:Y:S01]  /*6100*/  LDCU UR62, c[0x0][0x370] ;  /* 0x00006e00ff3e77ac */ /* 0x000f220008000800 */
[----:B------:R-:W-:Y:S01]  /*6110*/  MOV R97, RZ ;  /* 0x000000ff00617202 */ /* 0x000fe20000000f00 */
[----:B------:R-:W-:Y:S01]  /*6120*/  IMAD.SHL.U32 R99, R99, 0x10, RZ ;  /* 0x0000001063637824 */ /* 0x000fe200078e00ff */
[----:B------:R-:W-:Y:S01]  /*6130*/  IADD3 R95, PT, PT, -R95, RZ, RZ ;  /* 0x000000ff5f5f7210 */ /* 0x000fe20007ffe1ff */
[----:B-1----:R-:W-:Y:S01]  /*6140*/  ULEA UR47, UR4, UR47, 0x18 ;  /* 0x0000002f042f7291 */ /* 0x002fe2000f8ec0ff */
[----:B------:R-:W1:Y:S01]  /*6150*/  LDC.64 R78, c[0x0][0x8b0] ;  /* 0x00022c00ff4e7b82 */ /* 0x000e620000000a00 */
[----:B------:R-:W-:Y:S01]  /*6160*/  UMOV UR54, 0x1 ;  /* 0x0000000100367882 */ /* 0x000fe20000000000 */
[----:B------:R-:W-:Y:S01]  /*6170*/  UMOV UR46, URZ ;  /* 0x000000ff002e7c82 */ /* 0x000fe20008000000 */
[----:B------:R-:W-:Y:S01]  /*6180*/  UIADD3 UR4, UPT, UPT, UR47, 0x400, URZ ;  /* 0x000004002f047890 */ /* 0x000fe2000fffe0ff */
[----:B------:R-:W1:Y:S04]  /*6190*/  LDCU UR41, c[0x0][0xb0c] ;  /* 0x00016180ff2977ac */ /* 0x000e680008000800 */
[----:B------:R-:W4:Y:S01]  /*61a0*/  LDS R0, [UR47+0x230] ;  /* 0x0002302fff007984 */ /* 0x000f220008000800 */
[----:B------:R-:W1:Y:S01]  /*61b0*/  LDC.64 R76, c[0x0][0x8a8] ;  /* 0x00022a00ff4c7b82 */ /* 0x000e620000000a00 */
[----:B------:R-:W-:Y:S01]  /*61c0*/  LEA R100, R100, UR4, 0x1 ;  /* 0x0000000464647c11 */ /* 0x000fe2000f8e08ff */
[----:B------:R-:W1:Y:S01]  /*61d0*/  LDCU UR39, c[0x0][0xb30] ;  /* 0x00016600ff2777ac */ /* 0x000e620008000800 */
[----:B------:R-:W1:Y:S01]  /*61e0*/  LDCU.64 UR60, c[0x0][0x888] ;  /* 0x00011100ff3c77ac */ /* 0x000e620008000a00 */
[----:B------:R-:W1:Y:S01]  /*61f0*/  LDCU.64 UR42, c[0x0][0xb28] ;  /* 0x00016500ff2a77ac */ /* 0x000e620008000a00 */
[----:B------:R-:W1:Y:S01]  /*6200*/  LDCU.128 UR56, c[0x0][0xb10] ;  /* 0x00016200ff3877ac */ /* 0x000e620008000c00 */
[----:B------:R-:W1:Y:S01]  /*6210*/  LDCU UR55, c[0x0][0x374] ;  /* 0x00006e80ff3777ac */ /* 0x000e620008000800 */
[----:B------:R-:W-:Y:S01]  /*6220*/  UMOV UR53, URZ ;  /* 0x000000ff00357c82 */ /* 0x000fe20008000000 */
[----:B------:R-:W-:Y:S01]  /*6230*/  UMOV UR52, URZ ;  /* 0x000000ff00347c82 */ /* 0x000fe20008000000 */
[----:B----4-:R-:W-:-:S02]  /*6240*/  IMAD.IADD R37, R0, 0x1, R37 ;  /* 0x0000000100257824 */ /* 0x010fc400078e0225 */
[----:B--23--:R-:W-:-:S07]  /*6250*/  IMAD.U32 R0, RZ, RZ, UR4 ;  /* 0x00000004ff007e24 */ /* 0x00cfce000f8e00ff */
.L_x_145:
[C---:B------:R-:W-:Y:S02]  /*6260*/  LEA R3, R94.reuse, UR47, 0x3 ;  /* 0x0000002f5e037c11 */ /* 0x040fe4000f8e18ff */
[----:B------:R-:W-:Y:S02]  /*6270*/  SHF.L.U32 R0, R97, 0x1f, RZ ;  /* 0x0000001f61007819 */ /* 0x000fe400000006ff */
[----:B------:R-:W-:Y:S02]  /*6280*/  LEA R5, R94, UR47, 0x4 ;  /* 0x0000002f5e057c11 */ /* 0x000fe4000f8e20ff */
[----:B------:R-:W2:Y:S02]  /*6290*/  SYNCS.PHASECHK.TRANS64.TRYWAIT P0, [R3+URZ+0x180], R0 ;  /* 0x00018000030075a7 */ /* 0x000ea400080011ff */
[----:B-12---:R-:W-:Y:S05]  /*62a0*/  @!P0 BRA `(.L_x_115) ;  /* 0x0000003800b88947 */ /* 0x006fea0003800000 */
.L_x_222:
[----:B------:R-:W3:Y:S01]  /*62b0*/  LDS.128 R4, [R5+0x210] ;  /* 0x0002100005047984 */ /* 0x000ee20000000c00 */
[----:B------:R-:W-:Y:S01]  /*62c0*/  UISETP.GE.AND UP0, UPT, UR40, 0x1, UPT ;  /* 0x000000012800788c */ /* 0x000fe2000bf06270 */
[----:B------:R-:W-:Y:S01]  /*62d0*/  @!PT LDS RZ, [RZ] ;  /* 0x00000000fffff984 */ /* 0x000fe20000000800 */
[----:B------:R-:W-:Y:S01]  /*62e0*/  @!PT LDS RZ, [RZ] ;  /* 0x00000000fffff984 */ /* 0x000fe20000000800 */
[----:B------:R-:W-:Y:S01]  /*62f0*/  @!PT LDS RZ, [RZ] ;  /* 0x00000000fffff984 */ /* 0x000fe20000000800 */
[----:B------:R-:W-:Y:S01]  /*6300*/  @!PT LDS RZ, [RZ] ;  /* 0x00000000fffff984 */ /* 0x000fe20000000800 */
[----:B------:R4:W-:Y:S06]  /*6310*/  MEMBAR.ALL.CTA ;  /* 0x0000000000007992 */ /* 0x0009ec0000008000 */
[----:B----4-:R-:W4:Y:S01]  /*6320*/  FENCE.VIEW.ASYNC.S ;  /* 0x00000000000073c6 */ /* 0x010f220000000000 */
[----:B---3--:R-:W-:Y:S11]  /*6330*/  LOP3.LUT P0, RZ, R6, 0x1, RZ, 0xc0, !PT ;  /* 0x0000000106ff7812 */ /* 0x008ff6000780c0ff */
[----:B------:R-:W-:Y:S02]  /*6340*/  @!UPT UIADD3 URZ, UPT, UPT, URZ, URZ, URZ ;  /* 0x000000fffffff290 */ /* 0x000fe4000fffe0ff */
[----:B----4-:R-:W-:Y:S01]  /*6350*/  VOTEU.ANY UP1, P0 ;  /* 0x0000000000ff7886 */ /* 0x010fe20000020100 */
[----:B------:R-:W-:Y:S01]  /*6360*/  PLOP3.LUT P0, PT, PT, PT, UP1, 0x80, 0x8 ;  /* 0x000000000008781c */ /* 0x000fe20003f0f018 */
[----:B------:R-:W-:Y:S06]  /*6370*/  UP2UR UR4, UPR, URZ, 0x2 ;  /* 0x00000002ff047883 */ /* 0x000fec0008000000 */
[----:B------:R-:W-:Y:S06]  /*6380*/  IMAD.U32 R102, RZ, RZ, UR4 ;  /* 0x00000004ff667e24 */ /* 0x000fec000f8e00ff */
[----:B--2---:R-:W-:Y:S02]  /*6390*/  @P0 SHF.R.U32.HI R0, RZ, 0x10, R5 ;  /* 0x00000010ff000819 */ /* 0x004fe40000011605 */
        /* <DEDUP_REMOVED lines=12> */
[----:B------:R-:W3:Y:S01]  /*6460*/  LDCU UR12, c[0x0][0xb20] ;  /* 0x00016400ff0c77ac */ /* 0x000ee20008000800 */
[----:B-1----:R-:W-:Y:S02]  /*6470*/  UIMAD.WIDE.U32 UR4, UR55, UR59, URZ ;  /* 0x0000003b370472a5 */ /* 0x002fe4000f8e00ff */
[----:B------:R-:W-:Y:S02]  /*6480*/  UIMAD.WIDE.U32 UR6, UR62, UR56, URZ ;  /* 0x000000383e0672a5 */ /* 0x000fe4000f8e00ff */
[----:B------:R-:W-:Y:S02]  /*6490*/  UISETP.NE.AND UP0, UPT, UR58, 0x1, UPT ;  /* 0x000000013a00788c */ /* 0x000fe4000bf05270 */
[----:B------:R-:W-:Y:S02]  /*64a0*/  UIMAD.WIDE.U32 UR8, UR37, UR59, URZ ;  /* 0x0000003b250872a5 */ /* 0x000fe4000f8e00ff */
[----:B------:R-:W-:Y:S02]  /*64b0*/  UIMAD.WIDE.U32 UR10, UR38, UR56, URZ ;  /* 0x00000038260a72a5 */ /* 0x000fe4000f8e00ff */
[----:B------:R-:W-:Y:S02]  /*64c0*/  UISETP.NE.AND UP1, UPT, UR41, 0x1, UPT ;  /* 0x000000012900788c */ /* 0x000fe4000bf25270 */
[----:B------:R-:W-:Y:S01]  /*64d0*/  UISETP.NE.AND UP2, UPT, UR40, 0x1, UPT ;  /* 0x000000012800788c */ /* 0x000fe2000bf45270 */
[----:B------:R-:W-:Y:S02]  /*64e0*/  UMOV UR4, UR5 ;  /* 0x0000000500047c82 */ /* 0x000fe40008000000 */
[----:B---3--:R-:W-:Y:S03]  /*64f0*/  USHF.R.U32.HI UR5, URZ, UR12, UR4 ;  /* 0x0000000cff057299 */ /* 0x008fe60008011604 */
[----:B------:R-:W-:Y:S02]  /*6500*/  UMOV UR4, UR7 ;  /* 0x0000000700047c82 */ /* 0x000fe40008000000 */
[----:B------:R-:W-:Y:S02]  /*6510*/  USHF.R.U32.HI UR7, URZ, UR57, UR4 ;  /* 0x00000039ff077299 */ /* 0x000fe40008011604 */
[----:B------:R-:W-:Y:S02]  /*6520*/  USEL UR4, UR55, UR5, !UP0 ;  /* 0x0000000537047287 */ /* 0x000fe4000c000000 */
[----:B------:R-:W-:Y:S01]  /*6530*/  USEL UR7, UR62, UR7, !UP1 ;  /* 0x000000073e077287 */ /* 0x000fe2000c800000 */
[----:B------:R-:W-:Y:S01]  /*6540*/  UMOV UR5, UR9 ;  /* 0x0000000900057c82 */ /* 0x000fe20008000000 */
[----:B------:R-:W-:Y:S02]  /*6550*/  UIMAD.WIDE.U32 UR8, UR4, UR42, URZ ;  /* 0x0000002a040872a5 */ /* 0x000fe4000f8e00ff */
[----:B------:R-:W-:Y:S03]  /*6560*/  USHF.R.U32.HI UR6, URZ, UR12, UR5 ;  /* 0x0000000cff067299 */ /* 0x000fe60008011605 */
[----:B------:R-:W-:Y:S01]  /*6570*/  UMOV UR5, UR11 ;  /* 0x0000000b00057c82 */ /* 0x000fe20008000000 */
[----:B------:R-:W-:Y:S02]  /*6580*/  UIMAD.WIDE.U32 UR10, UR7, UR42, URZ ;  /* 0x0000002a070a72a5 */ /* 0x000fe4000f8e00ff */
[----:B------:R-:W-:Y:S02]  /*6590*/  USHF.R.U32.HI UR12, URZ, UR57, UR5 ;  /* 0x00000039ff0c7299 */ /* 0x000fe40008011605 */
[----:B------:R-:W-:Y:S01]  /*65a0*/  USEL UR6, UR37, UR6, !UP0 ;  /* 0x0000000625067287 */ /* 0x000fe2000c000000 */
[----:B------:R-:W-:Y:S02]  /*65b0*/  UMOV UR5, UR9 ;  /* 0x0000000900057c82 */ /* 0x000fe40008000000 */
[----:B------:R-:W-:Y:S01]  /*65c0*/  UMOV UR10, UR11 ;  /* 0x0000000b000a7c82 */ /* 0x000fe20008000000 */
[----:B------:R-:W-:Y:S02]  /*65d0*/  @UP2 USHF.R.U32.HI UR4, URZ, UR43, UR5 ;  /* 0x0000002bff042299 */ /* 0x000fe40008011605 */
[----:B------:R-:W-:Y:S02]  /*65e0*/  @UP2 USHF.R.U32.HI UR7, URZ, UR43, UR10 ;  /* 0x0000002bff072299 */ /* 0x000fe4000801160a */
[----:B------:R-:W-:Y:S02]  /*65f0*/  UIMAD UR4, UR40, UR4, URZ ;  /* 0x00000004280472a4 */ /* 0x000fe4000f8e02ff */
[----:B------:R-:W-:Y:S02]  /*6600*/  UIMAD.WIDE.U32 UR10, UR6, UR42, URZ ;  /* 0x0000002a060a72a5 */ /* 0x000fe4000f8e00ff */
[----:B------:R-:W-:Y:S02]  /*6610*/  USEL UR5, UR38, UR12, !UP1 ;  /* 0x0000000c26057287 */ /* 0x000fe4000c800000 */
[----:B------:R-:W-:Y:S02]  /*6620*/  UIMAD UR8, UR40, UR7, URZ ;  /* 0x00000007280872a4 */ /* 0x000fe4000f8e02ff */
[----:B------:R-:W-:Y:S03]  /*6630*/  UISETP.GE.AND UP0, UPT, UR6, UR4, UPT ;  /* 0x000000040600728c */ /* 0x000fe6000bf06270 */
[----:B------:R-:W-:Y:S01]  /*6640*/  UMOV UR4, UR11 ;  /* 0x0000000b00047c82 */ /* 0x000fe20008000000 */
[----:B------:R-:W-:Y:S02]  /*6650*/  UISETP.GE.OR UP0, UPT, UR5, UR8, UP0 ;  /* 0x000000080500728c */ /* 0x000fe40008706670 */
[----:B------:R-:W-:Y:S02]  /*6660*/  USHF.R.U32.HI UR4, URZ, UR43, UR4 ;  /* 0x0000002bff047299 */ /* 0x000fe40008011604 */
[----:B------:R-:W-:Y:S02]  /*6670*/  UIMAD.WIDE.U32 UR8, UR5, UR42, URZ ;  /* 0x0000002a050872a5 */ /* 0x000fe4000f8e00ff */
[----:B------:R-:W-:Y:S02]  /*6680*/  USEL UR11, UR6, UR4, !UP2 ;  /* 0x00000004060b7287 */ /* 0x000fe4000d000000 */
[----:B------:R-:W-:Y:S02]  /*6690*/  UIADD3 UR8, UPT, UPT, -UR5, URZ, URZ ;  /* 0x000000ff05087290 */ /* 0x000fe4000fffe1ff */
[----:B------:R-:W-:Y:S01]  /*66a0*/  UIADD3 UR10, UPT, UPT, -UR11, URZ, URZ ;  /* 0x000000ff0b0a7290 */ /* 0x000fe2000fffe1ff */
[----:B------:R-:W-:Y:S01]  /*66b0*/  @!UP0 UMOV UR4, UR9 ;  /* 0x0000000900048c82 */ /* 0x000fe20008000000 */
[----:B------:R-:W-:Y:S02]  /*66c0*/  UIADD3 UR9, UPT, UPT, -UR6, URZ, URZ ;  /* 0x000000ff06097290 */ /* 0x000fe4000fffe1ff */
[----:B------:R-:W-:Y:S02]  /*66d0*/  @!UP0 USHF.R.U32.HI UR4, URZ, UR43, UR4 ;  /* 0x0000002bff048299 */ /* 0x000fe40008011604 */
[----:B------:R-:W-:Y:S02]  /*66e0*/  UIMAD UR10, UR40, UR10, UR6 ;  /* 0x0000000a280a72a4 */ /* 0x000fe4000f8e0206 */
[----:B------:R-:W-:Y:S04]  /*66f0*/  @!UP0 USEL UR4, UR5, UR4, !UP2 ;  /* 0x0000000405048287 */ /* 0x000fe8000d000000 */
[----:B------:R-:W-:Y:S02]  /*6700*/  @!UP0 UIMAD UR10, UR7, UR10, UR4 ;  /* 0x0000000a070a82a4 */ /* 0x000fe4000f8e0204 */
[----:B------:R-:W-:Y:S02]  /*6710*/  @!UP0 UIADD3 UR11, UPT, UPT, UR11, -UR4, URZ ;  /* 0x800000040b0b8290 */ /* 0x000fe4000fffe0ff */
[----:B------:R-:W-:Y:S02]  /*6720*/  UIMAD UR7, UR41, UR8, UR38 ;  /* 0x00000008290772a4 */ /* 0x000fe4000f8e0226 */
[----:B------:R-:W-:Y:S02]  /*6730*/  @!UP0 UIMAD UR6, UR11, UR40, UR5 ;  /* 0x000000280b0682a4 */ /* 0x000fe4000f8e0205 */
[----:B------:R-:W-:Y:S01]  /*6740*/  UIMAD UR4, UR58, UR9, UR37 ;  /* 0x000000093a0472a4 */ /* 0x000fe2000f8e0225 */
[----:B------:R-:W-:Y:S02]  /*6750*/  @!UP0 UMOV UR5, UR10 ;  /* 0x0000000a00058c82 */ /* 0x000fe40008000000 */
[----:B------:R-:W-:Y:S02]  /*6760*/  UIMAD UR38, UR5, UR41, UR7 ;  /* 0x00000029052672a4 */ /* 0x000fe4000f8e0207 */
[----:B------:R-:W-:Y:S11]  /*6770*/  UIMAD UR37, UR6, UR58, UR4 ;  /* 0x0000003a062572a4 */ /* 0x000ff6000f8e0204 */
[----:B------:R-:W-:Y:S01]  /*6780*/  @!UPT UIADD3 URZ, UPT, UPT, URZ, URZ, URZ ;  /* 0x000000fffffff290 */ /* 0x000fe2000fffe0ff */
.L_x_116:
[----:B-1----:R-:W-:Y:S01]  /*6790*/  UISETP.NE.AND UP0, UPT, UR39, 0x1, UPT ;  /* 0x000000012700788c */ /* 0x002fe2000bf05270 */
[----:B------:R-:W-:Y:S01]  /*67a0*/  IADD3 R94, PT, PT, R94, 0x1, RZ ;  /* 0x000000015e5e7810 */ /* 0x000fe20007ffe0ff */
[----:B------:R-:W-:Y:S02]  /*67b0*/  UIADD3 UR11, UPT, UPT, UR47, 0x400, URZ ;  /* 0x000004002f0b7890 */ /* 0x000fe4000fffe0ff */
[----:B------:R-:W-:Y:S02]  /*67c0*/  USHF.L.U32 UR50, UR25, 0x7, URZ ;  /* 0x0000000719327899 */ /* 0x000fe400080006ff */
[----:B------:R-:W-:Y:S05]  /*67d0*/  USHF.L.U32 UR49, UR32, 0x6, URZ ;  /* 0x0000000620317899 */ /* 0x000fea00080006ff */
[----:B------:R-:W1:Y:S01]  /*67e0*/  @!UP0 LDCU.128 UR12, c[0x0][0xb10] ;  /* 0x00016200ff0c87ac */ /* 0x000e620008000c00 */
[----:B------:R-:W3:Y:S01]  /*67f0*/  @!UP0 LDCU UR5, c[0x0][0xb0c] ;  /* 0x00016180ff0587ac */ /* 0x000ee20008000800 */
[----:B------:R-:W4:Y:S01]  /*6800*/  @!UP0 LDCU UR10, c[0x0][0xb20] ;  /* 0x00016400ff0a87ac */ /* 0x000f220008000800 */
[----:B-1----:R-:W-:Y:S02]  /*6810*/  UIMAD.WIDE.U32 UR8, UR38, UR12, URZ ;  /* 0x0000000c260872a5 */ /* 0x002fe4000f8e00ff */
[----:B------:R-:W-:Y:S02]  /*6820*/  UIMAD.WIDE.U32 UR6, UR37, UR15, URZ ;  /* 0x0000000f250672a5 */ /* 0x000fe4000f8e00ff */
[----:B------:R-:W-:Y:S03]  /*6830*/  @!UP0 UISETP.NE.AND UP1, UPT, UR14, 0x1, UPT ;  /* 0x000000010e00888c */ /* 0x000fe6000bf25270 */
[----:B------:R-:W-:Y:S01]  /*6840*/  @!UP0 UMOV UR4, UR9 ;  /* 0x0000000900048c82 */ /* 0x000fe20008000000 */
[----:B---3--:R-:W-:Y:S02]  /*6850*/  @!UP0 UISETP.NE.AND UP2, UPT, UR5, 0x1, UPT ;  /* 0x000000010500888c */ /* 0x008fe4000bf45270 */
[----:B------:R-:W-:Y:S01]  /*6860*/  @!UP0 USHF.R.U32.HI UR4, URZ, UR13, UR4 ;  /* 0x0000000dff048299 */ /* 0x000fe20008011604 */
[----:B------:R-:W-:Y:S02]  /*6870*/  @!UP0 UMOV UR6, UR7 ;  /* 0x0000000700068c82 */ /* 0x000fe40008000000 */
[----:B----4-:R-:W-:Y:S02]  /*6880*/  @!UP0 USHF.R.U32.HI UR6, URZ, UR10, UR6 ;  /* 0x0000000aff068299 */ /* 0x010fe40008011606 */
[----:B------:R-:W-:Y:S02]  /*6890*/  @!UP0 USEL UR7, UR38, UR4, !UP2 ;  /* 0x0000000426078287 */ /* 0x000fe4000d000000 */
[----:B------:R-:W-:Y:S04]  /*68a0*/  @!UP0 USEL UR6, UR37, UR6, !UP1 ;  /* 0x0000000625068287 */ /* 0x000fe8000c800000 */
[----:B------:R-:W-:Y:S02]  /*68b0*/  @!UP0 UIADD3 UR4, UPT, UPT, -UR7, UR6, URZ ;  /* 0x0000000607048290 */ /* 0x000fe4000fffe1ff */
[----:B------:R-:W-:Y:S02]  /*68c0*/  @!UP0 UIADD3 UR6, UPT, UPT, UR7, -UR6, URZ ;  /* 0x8000000607068290 */ /* 0x000fe4000fffe0ff */
[----:B------:R-:W-:Y:S02]  /*68d0*/  @!UP0 UIMAD UR38, UR4, UR5, UR38 ;  /* 0x00000005042682a4 */ /* 0x000fe4000f8e0226 */
[----:B------:R-:W-:Y:S02]  /*68e0*/  @!UP0 UIMAD UR37, UR6, UR14, UR37 ;  /* 0x0000000e062582a4 */ /* 0x000fe4000f8e0225 */
[----:B------:R-:W-:Y:S09]  /*68f0*/  ULOP3.LUT UP0, URZ, UR11, 0x1b0, URZ, 0xc0, !UPT ;  /* 0x000001b00bff7892 */ /* 0x000ff2000f80c0ff */
[----:B------:R-:W-:Y:S05]  /*6900*/  BRA.U !UP0, `(.L_x_117) ;  /* 0x00000001087c7547 */ /* 0x000fea000b800000 */
[----:B------:R-:W1:Y:S01]  /*6910*/  LDCU.64 UR8, c[0x4][0x80] ;  /* 0x01001000ff0877ac */ /* 0x000e620008000a00 */
[----:B------:R-:W-:Y:S01]  /*6920*/  MOV R2, 0x0 ;  /* 0x0000000000027802 */ /* 0x000fe20000000f00 */
[----:B------:R-:W-:Y:S02]  /*6930*/  HFMA2 R12, -RZ, RZ, 0, 5.9604644775390625e-08 ;  /* 0x00000001ff0c7431 */ /* 0x000fe400000001ff */
[----:B------:R-:W-:Y:S01]  /*6940*/  IMAD.MOV.U32 R8, RZ, RZ, 0x70 ;  /* 0x00000070ff087424 */ /* 0x000fe200078e00ff */
[----:B------:R3:W4:Y:S01]  /*6950*/  LDC.64 R14, c[0x4][R2] ;  /* 0x01000000020e7b82 */ /* 0x0007220000000a00 */
[----:B------:R-:W2:Y:S01]  /*6960*/  LDCU.64 UR6, c[0x4][0x88] ;  /* 0x01001100ff0677ac */ /* 0x000ea20008000a00 */
[----:B------:R-:W-:Y:S01]  /*6970*/  IMAD.MOV.U32 R13, RZ, RZ, RZ ;  /* 0x000000ffff0d7224 */ /* 0x000fe200078e00ff */
[----:B------:R-:W2:Y:S01]  /*6980*/  LDCU.64 UR4, c[0x4][0x8] ;  /* 0x01000100ff0477ac */ /* 0x000ea20008000a00 */
[----:B-1----:R-:W-:Y:S01]  /*6990*/  MOV R5, UR9 ;  /* 0x0000000900057c02 */ /* 0x002fe20008000f00 */
[----:B------:R-:W-:Y:S01]  /*69a0*/  IMAD.U32 R4, RZ, RZ, UR8 ;  /* 0x00000008ff047e24 */ /* 0x000fe2000f8e00ff */
[----:B--2---:R-:W-:Y:S01]  /*69b0*/  MOV R7, UR7 ;  /* 0x0000000700077c02 */ /* 0x004fe20008000f00 */
[----:B------:R-:W-:Y:S01]  /*69c0*/  IMAD.U32 R6, RZ, RZ, UR6 ;  /* 0x00000006ff067e24 */ /* 0x000fe2000f8e00ff */
[----:B------:R-:W-:Y:S01]  /*69d0*/  MOV R11, UR5 ;  /* 0x00000005000b7c02 */ /* 0x000fe20008000f00 */
[----:B------:R-:W-:Y:S02]  /*69e0*/  IMAD.U32 R10, RZ, RZ, UR4 ;  /* 0x00000004ff0a7e24 */ /* 0x000fe4000f8e00ff */
[----:B------:R-:W-:Y:S07]  /*69f0*/  LEPC R20, `(.L_x_118) ;  /* 0x000000001014794e */ /* 0x000fee0000000000 */
[----:B---345:R-:W-:Y:S05]  /*6a00*/  CALL.ABS.NOINC R14 ;  /* 0x000000000e007343 */ /* 0x038fea0003c00000 */
.L_x_118:
[----:B------:R-:W1:Y:S01]  /*6a10*/  LDCU.64 UR8, c[0x4][0x80] ;  /* 0x01001000ff0877ac */ /* 0x000e620008000a00 */
[----:B------:R-:W2:Y:S01]  /*6a20*/  LDC.64 R2, c[0x4][R2] ;  /* 0x0100000002027b82 */ /* 0x000ea20000000a00 */
[----:B------:R-:W-:Y:S02]  /*6a30*/  HFMA2 R12, -RZ, RZ, 0, 5.9604644775390625e-08 ;  /* 0x00000001ff0c7431 */ /* 0x000fe400000001ff */
[----:B------:R-:W-:Y:S02]  /*6a40*/  IMAD.MOV.U32 R8, RZ, RZ, 0x70 ;  /* 0x00000070ff087424 */ /* 0x000fe400078e00ff */
[----:B------:R-:W-:Y:S01]  /*6a50*/  IMAD.MOV.U32 R13, RZ, RZ, RZ ;  /* 0x000000ffff0d7224 */ /* 0x000fe200078e00ff */
[----:B------:R-:W3:Y:S01]  /*6a60*/  LDCU.64 UR6, c[0x4][0x88] ;  /* 0x01001100ff0677ac */ /* 0x000ee20008000a00 */
[----:B------:R-:W4:Y:S01]  /*6a70*/  LDCU.64 UR4, c[0x4][0x8] ;  /* 0x01000100ff0477ac */ /* 0x000f220008000a00 */
[----:B-1----:R-:W-:Y:S02]  /*6a80*/  MOV R4, UR8 ;  /* 0x0000000800047c02 */ /* 0x002fe40008000f00 */
[----:B------:R-:W-:Y:S02]  /*6a90*/  MOV R5, UR9 ;  /* 0x0000000900057c02 */ /* 0x000fe40008000f00 */
[----:B---3--:R-:W-:Y:S01]  /*6aa0*/  MOV R7, UR7 ;  /* 0x0000000700077c02 */ /* 0x008fe20008000f00 */
[----:B------:R-:W-:Y:S01]  /*6ab0*/  IMAD.U32 R6, RZ, RZ, UR6 ;  /* 0x00000006ff067e24 */ /* 0x000fe2000f8e00ff */
[----:B----4-:R-:W-:Y:S01]  /*6ac0*/  MOV R11, UR5 ;  /* 0x00000005000b7c02 */ /* 0x010fe20008000f00 */
[----:B------:R-:W-:Y:S02]  /*6ad0*/  IMAD.U32 R10, RZ, RZ, UR4 ;  /* 0x00000004ff0a7e24 */ /* 0x000fe4000f8e00ff */
[----:B------:R-:W-:Y:S07]  /*6ae0*/  LEPC R20, `(.L_x_117) ;  /* 0x000000001014794e */ /* 0x000fee0000000000 */
[----:B--2---:R-:W-:Y:S05]  /*6af0*/  CALL.ABS.NOINC R2 ;  /* 0x0000000002007343 */ /* 0x004fea0003c00000 */
.L_x_117:
[----:B------:R-:W-:Y:S02]  /*6b00*/  ISETP.NE.U32.AND P0, PT, RZ, UR60, PT ;  /* 0x0000003cff007c0c */ /* 0x000fe4000bf05070 */
[C---:B------:R-:W-:Y:S02]  /*6b10*/  ISETP.NE.U32.AND P1, PT, R82.reuse, RZ, PT ;  /* 0x000000ff5200720c */ /* 0x040fe40003f25070 */
[----:B------:R-:W-:Y:S02]  /*6b20*/  ISETP.NE.U32.AND P4, PT, R82, RZ, PT ;  /* 0x000000ff5200720c */ /* 0x000fe40003f85070 */
[----:B------:R-:W-:Y:S02]  /*6b30*/  ISETP.NE.AND.EX P0, PT, RZ, UR61, PT, P0 ;  /* 0x0000003dff007c0c */ /* 0x000fe4000bf05300 */
[C---:B------:R-:W-:Y:S02]  /*6b40*/  ISETP.NE.AND.EX P1, PT, R83.reuse, RZ, PT, P1 ;  /* 0x000000ff5300720c */ /* 0x040fe40003f25310 */
[----:B------:R-:W-:Y:S02]  /*6b50*/  ISETP.NE.AND.EX P4, PT, R83, RZ, P0, P4 ;  /* 0x000000ff5300720c */ /* 0x000fe40000785340 */
[----:B------:R-:W-:Y:S02]  /*6b60*/  ISETP.NE.U32.AND P5, PT, R78, RZ, PT ;  /* 0x000000ff4e00720c */ /* 0x000fe40003fa5070 */
[----:B------:R-:W-:Y:S02]  /*6b70*/  ISETP.NE.U32.AND P3, PT, RZ, UR60, PT ;  /* 0x0000003cff007c0c */ /* 0x000fe4000bf65070 */
[----:B------:R-:W-:Y:S02]  /*6b80*/  PLOP3.LUT P2, PT, PT, PT, PT, 0x8, 0x80 ;  /* 0x000000000080781c */ /* 0x000fe40003f4e170 */
[----:B------:R-:W-:Y:S02]  /*6b90*/  ISETP.NE.AND.EX P5, PT, R79, RZ, PT, P5 ;  /* 0x000000ff4f00720c */ /* 0x000fe40003fa5350 */
[----:B------:R-:W-:Y:S03]  /*6ba0*/  ISETP.NE.AND.EX P3, PT, RZ, UR61, PT, P3 ;  /* 0x0000003dff007c0c */ /* 0x000fe6000bf65330 */
[----:B------:R-:W-:Y:S01]  /*6bb0*/  @!P4 PLOP3.LUT P2, PT, P1, PT, PT, 0x80, 0x8 ;  /* 0x000000000008c81c */ /* 0x000fe20000f4f070 */
[----:B------:R-:W-:Y:S01]  /*6bc0*/  @!UPT UIADD3 URZ, UPT, UPT, URZ, URZ, URZ ;  /* 0x000000fffffff290 */ /* 0x000fe2000fffe0ff */
[----:B------:R-:W-:Y:S11]  /*6bd0*/  @!P1 BRA `(.L_x_119) ;  /* 0x0000000000309947 */ /* 0x000ff60003800000 */
[----:B------:R-:W-:Y:S01]  /*6be0*/  ISETP.NE.U32.AND P0, PT, R80, RZ, PT ;  /* 0x000000ff5000720c */ /* 0x000fe20003f05070 */
[----:B------:R-:W1:Y:S01]  /*6bf0*/  LDCU.64 UR4, c[0x0][0x358] ;  /* 0x00006b00ff0477ac */ /* 0x000e620008000a00 */
[----:B------:R-:W-:Y:S02]  /*6c00*/  IMAD.MOV.U32 R88, RZ, RZ, 0x1 ;  /* 0x00000001ff587424 */ /* 0x000fe400078e00ff */
[----:B------:R-:W-:Y:S11]  /*6c10*/  ISETP.NE.AND.EX P0, PT, R81, RZ, PT, P0 ;  /* 0x000000ff5100720c */ /* 0x000ff60003f05300 */
[----:B------:R-:W-:Y:S02]  /*6c20*/  @!UPT UIADD3 URZ, UPT, UPT, URZ, URZ, URZ ;  /* 0x000000fffffff290 */ /* 0x000fe4000fffe0ff */
[----:B------:R-:W3:Y:S01]  /*6c30*/  @P0 LDC.64 R2, c[0x0][0x888] ;  /* 0x00022200ff020b82 */ /* 0x000ee20000000a00 */
[----:B--2---:R-:W-:Y:S04]  /*6c40*/  @P0 IMAD R0, R82, UR36, RZ ;  /* 0x0000002452000c24 */ /* 0x004fe8000f8e02ff */
[----:B---3--:R-:W-:Y:S04]  /*6c50*/  @P0 IMAD.WIDE R2, R0, 0x4, R2 ;  /* 0x0000000400020825 */ /* 0x008fe800078e0202 */
[----:B------:R-:W-:Y:S01]  /*6c60*/  HFMA2 R0, -RZ, RZ, 0, 5.9604644775390625e-08 ;  /* 0x00000001ff007431 */ /* 0x000fe200000001ff */
[----:B-1---5:R1:W5:Y:S04]  /*6c70*/  @P0 LDG.E R41, desc[UR4][R2.64] ;  /* 0x0000000402290981 */ /* 0x022368000c1e1900 */
[----:B------:R-:W-:Y:S01]  /*6c80*/  @!P0 PRMT R88, R0, 0x7610, R88 ;  /* 0x0000761000588816 */ /* 0x000fe20000000058 */
[----:B-1----:R-:W3:Y:S06]  /*6c90*/  @!P0 LDC R41, c[0x0][0x880] ;  /* 0x00022000ff298b82 */ /* 0x002eec0000000800 */
.L_x_119:
[----:B------:R-:W-:Y:S05]  /*6ca0*/  @!P5 BRA `(.L_x_120) ;  /* 0x000000000024d947 */ /* 0x000fea0003800000 */
[----:B------:R-:W-:Y:S01]  /*6cb0*/  ISETP.NE.U32.AND P0, PT, R76, RZ, PT ;  /* 0x000000ff4c00720c */ /* 0x000fe20003f05070 */
[----:B------:R-:W1:Y:S03]  /*6cc0*/  LDCU.64 UR4, c[0x0][0x358] ;  /* 0x00006b00ff0477ac */ /* 0x000e660008000a00 */
[----:B------:R-:W-:Y:S11]  /*6cd0*/  ISETP.NE.AND.EX P0, PT, R77, RZ, PT, P0 ;  /* 0x000000ff4d00720c */ /* 0x000ff60003f05300 */
[----:B------:R-:W-:Y:S02]  /*6ce0*/  @!UPT UIADD3 URZ, UPT, UPT, URZ, URZ, URZ ;  /* 0x000000fffffff290 */ /* 0x000fe4000fffe0ff */
[----:B------:R-:W4:Y:S01]  /*6cf0*/  @P0 LDC.64 R2, c[0x0][0x8a8] ;  /* 0x00022a00ff020b82 */ /* 0x000f220000000a00 */
[----:B--2---:R-:W-:Y:S04]  /*6d00*/  @P0 IMAD R0, R78, UR36, RZ ;  /* 0x000000244e000c24 */ /* 0x004fe8000f8e02ff */
[----:B----4-:R-:W-:Y:S05]  /*6d10*/  @P0 IMAD.WIDE R2, R0, 0x4, R2 ;  /* 0x0000000400020825 */ /* 0x010fea00078e0202 */
[----:B-1---5:R1:W5:Y:S02]  /*6d20*/  @P0 LDG.E R38, desc[UR4][R2.64] ;  /* 0x0000000402260981 */ /* 0x022364000c1e1900 */
[----:B-1----:R-:W4:Y:S02]  /*6d30*/  @!P0 LDC R38, c[0x0][0x8a0] ;  /* 0x00022800ff268b82 */ /* 0x002f240000000800 */
.L_x_120:
[----:B---3-5:R-:W-:Y:S01]  /*6d40*/  FSETP.NEU.AND P0, PT, R41, RZ, PT ;  /* 0x000000ff2900720b */ /* 0x028fe20003f0d000 */
[----:B------:R-:W-:Y:S01]  /*6d50*/  ULOP3.LUT UR4, UR54, 0x1, URZ, 0x3c, !UPT ;  /* 0x0000000136047892 */ /* 0x000fe2000f8e3cff */
[----:B------:R-:W-:Y:S01]  /*6d60*/  SEL R5, RZ, 0xffffffff, P3 ;  /* 0xffffffffff057807 */ /* 0x000fe20001800000 */
[----:B------:R-:W-:Y:S01]  /*6d70*/  IMAD.U32 R109, RZ, RZ, UR46 ;  /* 0x0000002eff6d7e24 */ /* 0x000fe2000f8e00ff */
[----:B------:R-:W-:Y:S01]  /*6d80*/  @!P4 LOP3.LUT P3, RZ, R88, 0xff, RZ, 0xc0, !PT ;  /* 0x000000ff58ffc812 */ /* 0x000fe2000786c0ff */
[----:B------:R-:W-:Y:S01]  /*6d90*/  IMAD.SHL.U32 R85, R96, 0x10, RZ ;  /* 0x0000001060557824 */ /* 0x000fe200078e00ff */
[----:B------:R-:W-:Y:S01]  /*6da0*/  @!P4 SEL R2, RZ, 0xffffffff, P0 ;  /* 0xffffffffff02c807 */ /* 0x000fe20000000000 */
[----:B------:R-:W-:Y:S01]  /*6db0*/  IMAD.U32 R110, RZ, RZ, UR4 ;  /* 0x00000004ff6e7e24 */ /* 0x000fe2000f8e00ff */
[----:B------:R-:W-:Y:S01]  /*6dc0*/  LEA R92, R36, UR47, 0x3 ;  /* 0x0000002f245c7c11 */ /* 0x000fe2000f8e18ff */
[----:B------:R-:W-:Y:S01]  /*6dd0*/  IMAD.SHL.U32 R109, R109, 0x2000, RZ ;  /* 0x000020006d6d7824 */ /* 0x000fe200078e00ff */
[----:B------:R-:W-:Y:S01]  /*6de0*/  @P2 SEL R2, R5, R2, !P3 ;  /* 0x0000000205022207 */ /* 0x000fe20005800000 */
[----:B------:R-:W-:Y:S01]  /*6df0*/  IMAD.SHL.U32 R84, R95, 0x10, RZ ;  /* 0x000000105f547824 */ /* 0x000fe200078e00ff */
[----:B------:R-:W-:Y:S01]  /*6e00*/  SHF.L.U32 R3, R98, 0x1f, RZ ;  /* 0x0000001f62037819 */ /* 0x000fe200000006ff */
[----:B------:R-:W-:Y:S01]  /*6e10*/  IMAD.IADD R87, R100, 0x1, R109 ;  /* 0x0000000164577824 */ /* 0x000fe200078e026d */
[----:B------:R-:W-:Y:S01]  /*6e20*/  @!P4 LOP3.LUT R2, R2, 0x1, RZ, 0xc0, !PT ;  /* 0x000000010202c812 */ /* 0x000fe200078ec0ff */
[----:B------:R-:W-:Y:S01]  /*6e30*/  BSSY B1, `(.L_x_121) ;  /* 0x0000038000017945 */ /* 0x000fe20003800000 */
[----:B------:R-:W-:Y:S01]  /*6e40*/  IMAD.MOV.U32 R108, RZ, RZ, 0x1 ;  /* 0x00000001ff6c7424 */ /* 0x000fe200078e00ff */
[----:B------:R-:W-:Y:S02]  /*6e50*/  CS2R R74, SRZ ;  /* 0x00000000004a7805 */ /* 0x000fe4000001ff00 */
[----:B------:R-:W-:Y:S01]  /*6e60*/  ISETP.NE.U32.OR P5, PT, R2, 0x1, P4 ;  /* 0x000000010200780c */ /* 0x000fe200027a5470 */
[----:B------:R-:W-:Y:S01]  /*6e70*/  IMAD.U32 R2, RZ, RZ, UR46 ;  /* 0x0000002eff027e24 */ /* 0x000fe2000f8e00ff */
[----:B------:R-:W-:Y:S01]  /*6e80*/  LOP3.LUT P4, R93, R88, 0xff, RZ, 0xc0, !PT ;  /* 0x000000ff585d7812 */ /* 0x000fe2000788c0ff */
[----:B------:R-:W-:Y:S01]  /*6e90*/  IMAD.IADD R86, R87, 0x1, R85 ;  /* 0x0000000157567824 */ /* 0x000fe200078e0255 */
[----:B------:R-:W-:Y:S01]  /*6ea0*/  P2R R103, PR, RZ, 0x20 ;  /* 0x00000020ff677803 */ /* 0x000fe20000000000 */
[----:B------:R-:W-:Y:S01]  /*6eb0*/  IMAD R39, R36, 0x40, R37 ;  /* 0x0000004024277824 */ /* 0x000fe200078e0225 */
[----:B--2---:R-:W-:Y:S01]  /*6ec0*/  LEA R0, R2, UR47, 0x3 ;  /* 0x0000002f02007c11 */ /* 0x004fe2000f8e18ff */
[----:B------:R-:W-:Y:S01]  /*6ed0*/  IMAD.U32 R111, RZ, RZ, UR46 ;  /* 0x0000002eff6f7e24 */ /* 0x000fe2000f8e00ff */
[----:B------:R-:W-:Y:S02]  /*6ee0*/  SEL R2, RZ, 0xffffffff, P0 ;  /* 0xffffffffff027807 */ /* 0x000fe40000000000 */
[----:B------:R-:W-:Y:S02]  /*6ef0*/  CS2R R72, SRZ ;  /* 0x0000000000487805 */ /* 0x000fe4000001ff00 */
[----:B------:R-:W-:Y:S02]  /*6f00*/  CS2R R66, SRZ ;  /* 0x0000000000427805 */ /* 0x000fe4000001ff00 */
[----:B------:R-:W-:Y:S02]  /*6f10*/  CS2R R64, SRZ ;  /* 0x0000000000407805 */ /* 0x000fe4000001ff00 */
[----:B------:R-:W-:Y:S02]  /*6f20*/  @P1 SEL R2, R5, R2, !P4 ;  /* 0x0000000205021207 */ /* 0x000fe40006000000 */
[----:B------:R-:W-:Y:S02]  /*6f30*/  CS2R R58, SRZ ;  /* 0x00000000003a7805 */ /* 0x000fe4000001ff00 */
[----:B------:R-:W-:Y:S02]  /*6f40*/  @P5 SHF.L.U32 R7, R110, 0x1f, RZ ;  /* 0x0000001f6e075819 */ /* 0x000fe400000006ff */
[----:B------:R-:W-:Y:S02]  /*6f50*/  CS2R R56, SRZ ;  /* 0x0000000000387805 */ /* 0x000fe4000001ff00 */
[----:B------:R-:W-:Y:S02]  /*6f60*/  LOP3.LUT R2, R2, 0x1, RZ, 0xc0, !PT ;  /* 0x0000000102027812 */ /* 0x000fe400078ec0ff */
[----:B------:R-:W-:Y:S01]  /*6f70*/  CS2R R50, SRZ ;  /* 0x0000000000327805 */ /* 0x000fe2000001ff00 */
[----:B------:R-:W1:Y:S01]  /*6f80*/  @P5 SYNCS.PHASECHK.TRANS64.TRYWAIT P3, [R0+URZ+0x140], R7 ;  /* 0x00014007000055a7 */ /* 0x000e6200080611ff */
[----:B------:R-:W-:Y:S02]  /*6f90*/  CS2R R48, SRZ ;  /* 0x0000000000307805 */ /* 0x000fe4000001ff00 */
[----:B------:R-:W-:Y:S01]  /*6fa0*/  ISETP.NE.U32.AND P0, PT, R2, 0x1, PT ;  /* 0x000000010200780c */ /* 0x000fe20003f05070 */
[----:B------:R-:W-:Y:S02]  /*6fb0*/  IMAD.IADD R47, R87, 0x1, R84 ;  /* 0x00000001572f7824 */ /* 0x000fe400078e0254 */
[----:B------:R-:W-:Y:S01]  /*6fc0*/  IMAD.IADD R46, R99, 0x1, R86 ;  /* 0x00000001632e7824 */ /* 0x000fe200078e0256 */
[----:B------:R-:W-:Y:S01]  /*6fd0*/  P2R R112, PR, RZ, 0x1 ;  /* 0x00000001ff707803 */ /* 0x000fe20000000000 */
[----:B------:R2:W3:Y:S01]  /*6fe0*/  SYNCS.PHASECHK.TRANS64.TRYWAIT P2, [R92+URZ+0x1a0], R3 ;  /* 0x0001a0035c0075a7 */ /* 0x0004e200080411ff */
[----:B-1----:R-:W-:Y:S01]  /*6ff0*/  @P5 SEL R108, RZ, 0x1, !P3 ;  /* 0x00000001ff6c5807 */ /* 0x002fe20005800000 */
[----:B--2---:R-:W-:Y:S06]  /*7000*/  @!P5 BRA `(.L_x_122) ;  /* 0x000000000068d947 */ /* 0x004fec0003800000 */
[----:B------:R-:W-:Y:S01]  /*7010*/  ISETP.NE.AND P0, PT, R108, RZ, PT ;  /* 0x000000ff6c00720c */ /* 0x000fe20003f05270 */
[----:B------:R-:W-:Y:S01]  /*7020*/  BSSY B0, `(.L_x_123) ;  /* 0x000000d000007945 */ /* 0x000fe20003800000 */
[----:B------:R-:W-:Y:S02]  /*7030*/  CS2R R50, SRZ ;  /* 0x0000000000327805 */ /* 0x000fe4000001ff00 */
[----:B------:R-:W-:Y:S02]  /*7040*/  CS2R R48, SRZ ;  /* 0x0000000000307805 */ /* 0x000fe4000001ff00 */
[----:B------:R-:W-:Y:S02]  /*7050*/  CS2R R58, SRZ ;  /* 0x00000000003a7805 */ /* 0x000fe4000001ff00 */
[----:B------:R-:W-:Y:S02]  /*7060*/  CS2R R56, SRZ ;  /* 0x0000000000387805 */ /* 0x000fe4000001ff00 */
[----:B------:R-:W-:Y:S02]  /*7070*/  CS2R R66, SRZ ;  /* 0x0000000000427805 */ /* 0x000fe4000001ff00 */
[----:B------:R-:W-:Y:S02]  /*7080*/  CS2R R64, SRZ ;  /* 0x0000000000407805 */ /* 0x000fe4000001ff00 */
[----:B------:R-:W-:Y:S02]  /*7090*/  CS2R R74, SRZ ;  /* 0x00000000004a7805 */ /* 0x000fe4000001ff00 */
[----:B------:R-:W-:Y:S01]  /*70a0*/  CS2R R72, SRZ ;  /* 0x0000000000487805 */ /* 0x000fe2000001ff00 */
[----:B------:R-:W-:Y:S06]  /*70b0*/  @P0 BRA `(.L_x_124) ;  /* 0x00000000000c0947 */ /* 0x000fec0003800000 */
[----:B------:R-:W-:Y:S04]  /*70c0*/  SHF.L.U32 R5, R110, 0x1f, RZ ;  /* 0x0000001f6e057819 */ /* 0x000fe800000006ff */
[----:B------:R-:W1:Y:S02]  /*70d0*/  SYNCS.PHASECHK.TRANS64.TRYWAIT P0, [R0+URZ+0x140], R5 ;  /* 0x00014005000075a7 */ /* 0x000e6400080011ff */
[----:B-1----:R-:W-:Y:S05]  /*70e0*/  @!P0 BRA `(.L_x_125) ;  /* 0x0000002c003c8947 */ /* 0x002fea0003800000 */
.L_x_124:
[----:B------:R-:W-:Y:S05]  /*70f0*/  BSYNC B0 ;  /* 0x0000000000007941 */ /* 0x000fea0003800000 */
.L_x_123:
[----:B------:R-:W-:Y:S01]  /*7100*/  ISETP.NE.AND P0, PT, R112, RZ, PT ;  /* 0x000000ff7000720c */ /* 0x000fe20003f05270 */
[----:B------:R-:W-:Y:S04]  /*7110*/  UIADD3 UR4, UPT, UPT, UR46, 0x1, URZ ;  /* 0x000000012e047890 */ /* 0x000fe8000fffe0ff */
[----:B------:R-:W-:Y:S04]  /*7120*/  UISETP.NE.AND UP0, UPT, UR4, 0x3, UPT ;  /* 0x000000030400788c */ /* 0x000fe8000bf05270 */
[----:B------:R-:W-:Y:S02]  /*7130*/  USEL UR5, URZ, 0x1, UP0 ;  /* 0x00000001ff057887 */ /* 0x000fe40008000000 */
[----:B------:R-:W-:Y:S02]  /*7140*/  USEL UR4, UR4, URZ, UP0 ;  /* 0x000000ff04047287 */ /* 0x000fe40008000000 */
[----:B------:R2:W1:Y:S02]  /*7150*/  @P0 LDS.128 R48, [R87] ;  /* 0x0000000057300984 */ /* 0x0004640000000c00 */
[----:B------:R-:W-:Y:S02]  /*7160*/  LOP3.LUT R110, R110, UR5, RZ, 0x3c, !PT ;  /* 0x000000056e6e7c12 */ /* 0x000fe4000f8e3cff */
[----:B------:R2:W1:Y:S01]  /*7170*/  @P0 LDS.128 R56, [R86+0x10] ;  /* 0x0000100056380984 */ /* 0x0004620000000c00 */
[----:B------:R-:W-:Y:S03]  /*7180*/  IMAD.U32 R111, RZ, RZ, UR4 ;  /* 0x00000004ff6f7e24 */ /* 0x000fe6000f8e00ff */
[----:B------:R2:W1:Y:S04]  /*7190*/  @P0 LDS.128 R64, [R47+0x20] ;  /* 0x000020002f400984 */ /* 0x0004680000000c00 */
[----:B------:R2:W1:Y:S02]  /*71a0*/  @P0 LDS.128 R72, [R46+0x10] ;  /* 0x000010002e480984 */ /* 0x0004640000000c00 */
.L_x_122:
[----:B------:R-:W-:Y:S05]  /*71b0*/  BSYNC B1 ;  /* 0x0000000000017941 */ /* 0x000fea0003800000 */
.L_x_121:
[----:B-1----:R-:W-:Y:S04]  /*71c0*/  SHF.R.U32.HI R0, RZ, 0x15, R39 ;  /* 0x00000015ff007819 */ /* 0x002fe80000011627 */
[----:B------:R-:W-:Y:S01]  /*71d0*/  LOP3.LUT P0, RZ, R0, 0x3, R89, 0x48, !PT ;  /* 0x0000000300ff7812 */ /* 0x000fe20007804859 */
[----:B------:R-:W-:Y:S01]  /*71e0*/  @!UPT UIADD3 URZ, UPT, UPT, URZ, URZ, URZ ;  /* 0x000000fffffff290 */ /* 0x000fe2000fffe0ff */
[----:B---3--:R-:W-:Y:S11]  /*71f0*/  @P2 BRA `(.L_x_126) ;  /* 0x0000000000082947 */ /* 0x008ff60003800000 */
[----:B------:R-:W1:Y:S02]  /*7200*/  SYNCS.PHASECHK.TRANS64.TRYWAIT P1, [R92+URZ+0x1a0], R3 ;  /* 0x0001a0035c0075a7 */ /* 0x000e6400080211ff */
[----:B-1----:R-:W-:Y:S05]  /*7210*/  @!P1 BRA `(.L_x_127) ;  /* 0x0000002c00049947 */ /* 0x002fea0003800000 */
.L_x_126:
[----:B------:R-:W-:Y:S05]  /*7220*/  @!P0 BRA `(.L_x_128) ;  /* 0x0000000000408947 */ /* 0x000fea0003800000 */
[----:B------:R-:W3:Y:S01]  /*7230*/  LDCU.64 UR8, c[0x4][0x70] ;  /* 0x01000e00ff0877ac */ /* 0x000ee20008000a00 */
[----:B-1----:R-:W-:Y:S01]  /*7240*/  MOV R3, 0x0 ;  /* 0x0000000000037802 */ /* 0x002fe20000000f00 */
[----:B------:R-:W-:Y:S02]  /*7250*/  HFMA2 R12, -RZ, RZ, 0, 5.9604644775390625e-08 ;  /* 0x00000001ff0c7431 */ /* 0x000fe400000001ff */
[----:B------:R-:W-:Y:S02]  /*7260*/  IMAD.MOV.U32 R8, RZ, RZ, 0x192 ;  /* 0x00000192ff087424 */ /* 0x000fe400078e00ff */
[----:B------:R-:W-:Y:S01]  /*7270*/  IMAD.MOV.U32 R13, RZ, RZ, RZ ;  /* 0x000000ffff0d7224 */ /* 0x000fe200078e00ff */
[----:B------:R-:W1:Y:S01]  /*7280*/  LDCU.64 UR6, c[0x4][0x78] ;  /* 0x01000f00ff0677ac */ /* 0x000e620008000a00 */
[----:B------:R-:W2:Y:S01]  /*7290*/  LDC.64 R2, c[0x4][R3] ;  /* 0x0100000003027b82 */ /* 0x000ea20000000a00 */
[----:B------:R-:W5:Y:S01]  /*72a0*/  LDCU.64 UR4, c[0x4][0x10] ;  /* 0x01000200ff0477ac */ /* 0x000f620008000a00 */
[----:B---3--:R-:W-:Y:S01]  /*72b0*/  MOV R5, UR9 ;  /* 0x0000000900057c02 */ /* 0x008fe20008000f00 */
[----:B------:R-:W-:Y:S01]  /*72c0*/  IMAD.U32 R4, RZ, RZ, UR8 ;  /* 0x00000008ff047e24 */ /* 0x000fe2000f8e00ff */
[----:B-1----:R-:W-:Y:S01]  /*72d0*/  MOV R7, UR7 ;  /* 0x0000000700077c02 */ /* 0x002fe20008000f00 */
[----:B------:R-:W-:Y:S01]  /*72e0*/  IMAD.U32 R6, RZ, RZ, UR6 ;  /* 0x00000006ff067e24 */ /* 0x000fe2000f8e00ff */
[----:B-----5:R-:W-:Y:S01]  /*72f0*/  MOV R11, UR5 ;  /* 0x00000005000b7c02 */ /* 0x020fe20008000f00 */
[----:B------:R-:W-:Y:S02]  /*7300*/  IMAD.U32 R10, RZ, RZ, UR4 ;  /* 0x00000004ff0a7e24 */ /* 0x000fe4000f8e00ff */
[----:B------:R-:W-:Y:S07]  /*7310*/  LEPC R20, `(.L_x_128) ;  /* 0x000000001014794e */ /* 0x000fee0000000000 */
[----:B--2-4-:R-:W-:Y:S05]  /*7320*/  CALL.ABS.NOINC R2 ;  /* 0x0000000002007343 */ /* 0x014fea0003c00000 */
.L_x_128:
[C---:B------:R-:W-:Y:S01]  /*7330*/  SHF.L.U32 R40, R48.reuse, 0x10, RZ ;  /* 0x0000001030287819 */ /* 0x040fe200000006ff */
[----:B------:R-:W-:Y:S05]  /*7340*/  WARPSYNC.ALL ;  /* 0x0000000000007948 */ /* 0x000fea0003800000 */
[----:B------:R-:W-:Y:S01]  /*7350*/  R2UR UR4, R39 ;  /* 0x00000000270472ca */ /* 0x000fe200000e0000 */
[----:B------:R-:W-:Y:S01]  /*7360*/  BSSY.RECONVERGENT B0, `(.L_x_129) ;  /* 0x0000087000007945 */ /* 0x000fe20003800200 */
[----:B------:R-:W-:Y:S02]  /*7370*/  LOP3.LUT R43, R48, 0xffff0000, RZ, 0xc0, !PT ;  /* 0xffff0000302b7812 */ /* 0x000fe400078ec0ff */
[----:B------:R-:W-:Y:S02]  /*7380*/  SHF.L.U32 R42, R49, 0x10, RZ ;  /* 0x00000010312a7819 */ /* 0x000fe400000006ff */
[----:B------:R-:W-:Y:S02]  /*7390*/  SHF.L.U32 R45, R51, 0x10, RZ ;  /* 0x00000010332d7819 */ /* 0x000fe400000006ff */
[----:B------:R-:W-:Y:S02]  /*73a0*/  LOP3.LUT R44, R75, 0xffff0000, RZ, 0xc0, !PT ;  /* 0xffff00004b2c7812 */ /* 0x000fe400078ec0ff */
[----:B------:R-:W-:Y:S03]  /*73b0*/  ISETP.NE.AND P0, PT, R101, RZ, PT ;  /* 0x000000ff6500720c */ /* 0x000fe60003f05270 */
[----:B------:R-:W4:Y:S02]  /*73c0*/  LDTM.x32 R4, tmem[UR4] ;  /* 0x00000004000479ee */ /* 0x000f2400082c0000 */
[C---:B----4-:R-:W-:Y:S01]  /*73d0*/  FMUL R0, R38.reuse, R4 ;  /* 0x0000000426007220 */ /* 0x050fe20000400000 */
[C---:B------:R-:W-:Y:S01]  /*73e0*/  FMUL R2, R38.reuse, R5 ;  /* 0x0000000526027220 */ /* 0x040fe20000400000 */
[C---:B-1----:R-:W-:Y:S01]  /*73f0*/  FMUL R3, R38.reuse, R6 ;  /* 0x0000000626037220 */ /* 0x042fe20000400000 */
[----:B------:R-:W-:Y:S01]  /*7400*/  FMUL R7, R38, R7 ;  /* 0x0000000726077220 */ /* 0x000fe20000400000 */
[----:B------:R-:W-:Y:S01]  /*7410*/  FFMA R0, R41, R40, R0 ;  /* 0x0000002829007223 */ /* 0x000fe20000000000 */
[----:B------:R-:W-:Y:S01]  /*7420*/  LOP3.LUT R40, R49, 0xffff0000, RZ, 0xc0, !PT ;  /* 0xffff000031287812 */ /* 0x000fe200078ec0ff */
[C---:B------:R-:W-:Y:S01]  /*7430*/  FFMA R2, R41.reuse, R43, R2 ;  /* 0x0000002b29027223 */ /* 0x040fe20000000002 */
[C---:B------:R-:W-:Y:S01]  /*7440*/  SHF.L.U32 R43, R50.reuse, 0x10, RZ ;  /* 0x00000010322b7819 */ /* 0x040fe200000006ff */
[C---:B------:R-:W-:Y:S01]  /*7450*/  FFMA R3, R41.reuse, R42, R3 ;  /* 0x0000002a29037223 */ /* 0x040fe20000000003 */
[----:B------:R-:W-:Y:S01]  /*7460*/  LOP3.LUT R42, R50, 0xffff0000, RZ, 0xc0, !PT ;  /* 0xffff0000322a7812 */ /* 0x000fe200078ec0ff */
[----:B------:R-:W-:Y:S01]  /*7470*/  FMUL R4, R38, R8 ;  /* 0x0000000826047220 */ /* 0x000fe20000400000 */
[----:B------:R-:W-:Y:S01]  /*7480*/  F2FP.BF16.F32.PACK_AB R52, R2, R0 ;  /* 0x000000000234723e */ /* 0x000fe200000010ff */
[----:B------:R-:W-:Y:S01]  /*7490*/  FFMA R7, R41, R40, R7 ;  /* 0x0000002829077223 */ /* 0x000fe20000000007 */
[----:B------:R-:W-:Y:S01]  /*74a0*/  LOP3.LUT R40, R51, 0xffff0000, RZ, 0xc0, !PT ;  /* 0xffff000033287812 */ /* 0x000fe200078ec0ff */
[C---:B------:R-:W-:Y:S01]  /*74b0*/  FMUL R5, R38.reuse, R9 ;  /* 0x0000000926057220 */ /* 0x040fe20000400000 */
[C---:B------:R-:W-:Y:S01]  /*74c0*/  FMUL R6, R38.reuse, R10 ;  /* 0x0000000a26067220 */ /* 0x040fe20000400000 */
[----:B------:R-:W-:Y:S01]  /*74d0*/  FMUL R11, R38, R11 ;  /* 0x0000000b260b7220 */ /* 0x000fe20000400000 */
[----:B------:R-:W-:Y:S01]  /*74e0*/  F2FP.BF16.F32.PACK_AB R53, R7, R3 ;  /* 0x000000030735723e */ /* 0x000fe200000010ff */
[C---:B------:R-:W-:Y:S01]  /*74f0*/  FFMA R4, R41.reuse, R43, R4 ;  /* 0x0000002b29047223 */ /* 0x040fe20000000004 */
[C---:B------:R-:W-:Y:S01]  /*7500*/  SHF.L.U32 R43, R56.reuse, 0x10, RZ ;  /* 0x00000010382b7819 */ /* 0x040fe200000006ff */
[----:B------:R-:W-:Y:S01]  /*7510*/  FFMA R5, R41, R42, R5 ;  /* 0x0000002a29057223 */ /* 0x000fe20000000005 */
[----:B------:R-:W-:Y:S01]  /*7520*/  LOP3.LUT R42, R57, 0xffff0000, RZ, 0xc0, !PT ;  /* 0xffff0000392a7812 */ /* 0x000fe200078ec0ff */
[----:B------:R-:W-:Y:S01]  /*7530*/  FFMA R6, R41, R45, R6 ;  /* 0x0000002d29067223 */ /* 0x000fe20000000006 */
[----:B------:R-:W-:Y:S01]  /*7540*/  SHF.L.U32 R45, R57, 0x10, RZ ;  /* 0x00000010392d7819 */ /* 0x000fe200000006ff */
[----:B------:R-:W-:Y:S01]  /*7550*/  FFMA R11, R41, R40, R11 ;  /* 0x00000028290b7223 */ /* 0x000fe2000000000b */
[----:B------:R-:W-:Y:S01]  /*7560*/  LOP3.LUT R40, R56, 0xffff0000, RZ, 0xc0, !PT ;  /* 0xffff000038287812 */ /* 0x000fe200078ec0ff */
[C---:B------:R-:W-:Y:S01]  /*7570*/  FMUL R8, R38.reuse, R12 ;  /* 0x0000000c26087220 */ /* 0x040fe20000400000 */
[----:B------:R-:W-:Y:S01]  /*7580*/  F2FP.BF16.F32.PACK_AB R54, R5, R4 ;  /* 0x000000040536723e */ /* 0x000fe200000010ff */
[C---:B------:R-:W-:Y:S01]  /*7590*/  FMUL R9, R38.reuse, R13 ;  /* 0x0000000d26097220 */ /* 0x040fe20000400000 */
[----:B------:R-:W-:Y:S01]  /*75a0*/  F2FP.BF16.F32.PACK_AB R55, R11, R6 ;  /* 0x000000060b37723e */ /* 0x000fe200000010ff */
[C---:B------:R-:W-:Y:S01]  /*75b0*/  FMUL R10, R38.reuse, R14 ;  /* 0x0000000e260a7220 */ /* 0x040fe20000400000 */
[----:B------:R-:W-:Y:S01]  /*75c0*/  FMUL R15, R38, R15 ;  /* 0x0000000f260f7220 */ /* 0x000fe20000400000 */
[----:B------:R-:W-:Y:S01]  /*75d0*/  FFMA R8, R41, R43, R8 ;  /* 0x0000002b29087223 */ /* 0x000fe20000000008 */
[----:B------:R-:W-:Y:S01]  /*75e0*/  SHF.L.U32 R43, R59, 0x10, RZ ;  /* 0x000000103b2b7819 */ /* 0x000fe200000006ff */
[C---:B------:R-:W-:Y:S01]  /*75f0*/  FFMA R9, R41.reuse, R40, R9 ;  /* 0x0000002829097223 */ /* 0x040fe20000000009 */
[C---:B------:R-:W-:Y:S01]  /*7600*/  SHF.L.U32 R40, R58.reuse, 0x10, RZ ;  /* 0x000000103a287819 */ /* 0x040fe200000006ff */
        /* <DEDUP_REMOVED lines=8> */
[----:B------:R-:W-:Y:S01]  /*7690*/  FMUL R14, R38, R18 ;  /* 0x00000012260e7220 */ /* 0x000fe20000400000 */
[----:B------:R-:W-:Y:S01]  /*76a0*/  FFMA R12, R41, R40, R12 ;  /* 0x00000028290c7223 */ /* 0x000fe2000000000c */
[----:B------:R-:W-:Y:S01]  /*76b0*/  LOP3.LUT R40, R59, 0xffff0000, RZ, 0xc0, !PT ;  /* 0xffff00003b287812 */ /* 0x000fe200078ec0ff */
[C---:B------:R-:W-:Y:S01]  /*76c0*/  FFMA R13, R41.reuse, R42, R13 ;  /* 0x0000002a290d7223 */ /* 0x040fe2000000000d */
[----:B------:R-:W-:Y:S01]  /*76d0*/  LOP3.LUT R42, R64, 0xffff0000, RZ, 0xc0, !PT ;  /* 0xffff0000402a7812 */ /* 0x000fe200078ec0ff */
[----:B------:R-:W-:Y:S01]  /*76e0*/  FMUL R19, R38, R19 ;  /* 0x0000001326137220 */ /* 0x000fe20000400000 */
[----:B------:R-:W-:Y:S01]  /*76f0*/  FFMA R14, R41, R43, R14 ;  /* 0x0000002b290e7223 */ /* 0x000fe2000000000e */
[----:B------:R-:W-:Y:S01]  /*7700*/  SHF.L.U32 R43, R64, 0x10, RZ ;  /* 0x00000010402b7819 */ /* 0x000fe200000006ff */
[----:B------:R1:W-:Y:S01]  /*7710*/  STS.128 [R87], R52 ;  /* 0x0000003457007388 */ /* 0x0003e20000000c00 */
[----:B------:R-:W-:Y:S01]  /*7720*/  F2FP.BF16.F32.PACK_AB R62, R13, R12 ;  /* 0x0000000c0d3e723e */ /* 0x000fe200000010ff */
[C---:B------:R-:W-:Y:S01]  /*7730*/  FMUL R16, R38.reuse, R20 ;  /* 0x0000001426107220 */ /* 0x040fe20000400000 */
        /* <DEDUP_REMOVED lines=8> */
[C---:B------:R-:W-:Y:S01]  /*77c0*/  FFMA R17, R41.reuse, R42, R17 ;  /* 0x0000002a29117223 */ /* 0x040fe20000000011 */
[----:B------:R-:W-:Y:S01]  /*77d0*/  FFMA R18, R41, R45, R18 ;  /* 0x0000002d29127223 */ /* 0x000fe20000000012 */
[----:B------:R1:W-:Y:S01]  /*77e0*/  STS.128 [R86+0x10], R60 ;  /* 0x0000103c56007388 */ /* 0x0003e20000000c00 */
[----:B------:R-:W-:Y:S01]  /*77f0*/  SHF.L.U32 R45, R67, 0x10, RZ ;  /* 0x00000010432d7819 */ /* 0x000fe200000006ff */
[----:B------:R-:W-:Y:S01]  /*7800*/  FFMA R23, R41, R40, R23 ;  /* 0x0000002829177223 */ /* 0x000fe20000000017 */
[----:B------:R-:W-:Y:S01]  /*7810*/  LOP3.LUT R40, R66, 0xffff0000, RZ, 0xc0, !PT ;  /* 0xffff000042287812 */ /* 0x000fe200078ec0ff */
[C---:B------:R-:W-:Y:S01]  /*7820*/  FMUL R20, R38.reuse, R24 ;  /* 0x0000001826147220 */ /* 0x040fe20000400000 */
[----:B------:R-:W-:Y:S01]  /*7830*/  LOP3.LUT R42, R67, 0xffff0000, RZ, 0xc0, !PT ;  /* 0xffff0000432a7812 */ /* 0x000fe200078ec0ff */
[C---:B------:R-:W-:Y:S01]  /*7840*/  FMUL R21, R38.reuse, R25 ;  /* 0x0000001926157220 */ /* 0x040fe20000400000 */
[----:B------:R-:W-:Y:S01]  /*7850*/  F2FP.BF16.F32.PACK_AB R68, R17, R16 ;  /* 0x000000101144723e */ /* 0x000fe200000010ff */
[C---:B------:R-:W-:Y:S01]  /*7860*/  FMUL R22, R38.reuse, R26 ;  /* 0x0000001a26167220 */ /* 0x040fe20000400000 */
[----:B------:R-:W-:Y:S01]  /*7870*/  FMUL R27, R38, R27 ;  /* 0x0000001b261b7220 */ /* 0x000fe20000400000 */
[C---:B------:R-:W-:Y:S01]  /*7880*/  FFMA R20, R41.reuse, R43, R20 ;  /* 0x0000002b29147223 */ /* 0x040fe20000000014 */
[C---:B------:R-:W-:Y:S01]  /*7890*/  FFMA R21, R41.reuse, R40, R21 ;  /* 0x0000002829157223 */ /* 0x040fe20000000015 */
[C---:B------:R-:W-:Y:S01]  /*78a0*/  FFMA R22, R41.reuse, R45, R22 ;  /* 0x0000002d29167223 */ /* 0x040fe20000000016 */
[----:B------:R-:W-:Y:S01]  /*78b0*/  FFMA R27, R41, R42, R27 ;  /* 0x0000002a291b7223 */ /* 0x000fe2000000001b */
[----:B------:R-:W-:Y:S01]  /*78c0*/  SHF.L.U32 R40, R72, 0x10, RZ ;  /* 0x0000001048287819 */ /* 0x000fe200000006ff */
[----:B------:R-:W-:Y:S01]  /*78d0*/  FMUL R24, R38, R28 ;  /* 0x0000001c26187220 */ /* 0x000fe20000400000 */
[----:B------:R-:W-:Y:S01]  /*78e0*/  LOP3.LUT R42, R72, 0xffff0000, RZ, 0xc0, !PT ;  /* 0xffff0000482a7812 */ /* 0x000fe200078ec0ff */
[C---:B------:R-:W-:Y:S01]  /*78f0*/  FMUL R25, R38.reuse, R29 ;  /* 0x0000001d26197220 */ /* 0x040fe20000400000 */
[----:B------:R-:W-:Y:S01]  /*7900*/  SHF.L.U32 R43, R73, 0x10, RZ ;  /* 0x00000010492b7819 */ /* 0x000fe200000006ff */
[C---:B------:R-:W-:Y:S01]  /*7910*/  FMUL R26, R38.reuse, R30 ;  /* 0x0000001e261a7220 */ /* 0x040fe20000400000 */
[C---:B------:R-:W-:Y:S01]  /*7920*/  FFMA R24, R41.reuse, R40, R24 ;  /* 0x0000002829187223 */ /* 0x040fe20000000018 */
[----:B------:R-:W-:Y:S01]  /*7930*/  FFMA R25, R41, R42, R25 ;  /* 0x0000002a29197223 */ /* 0x000fe20000000019 */
[----:B------:R-:W-:Y:S01]  /*7940*/  LOP3.LUT R40, R73, 0xffff0000, RZ, 0xc0, !PT ;  /* 0xffff000049287812 */ /* 0x000fe200078ec0ff */
[----:B------:R-:W-:Y:S01]  /*7950*/  FFMA R26, R41, R43, R26 ;  /* 0x0000002b291a7223 */ /* 0x000fe2000000001a */
[----:B------:R-:W-:Y:S01]  /*7960*/  FMUL R31, R38, R31 ;  /* 0x0000001f261f7220 */ /* 0x000fe20000400000 */
[----:B------:R-:W-:Y:S01]  /*7970*/  SHF.L.U32 R43, R74, 0x10, RZ ;  /* 0x000000104a2b7819 */ /* 0x000fe200000006ff */
[----:B------:R-:W-:Y:S01]  /*7980*/  FMUL R28, R38, R32 ;  /* 0x00000020261c7220 */ /* 0x000fe20000400000 */
[----:B------:R-:W-:Y:S01]  /*7990*/  LOP3.LUT R42, R74, 0xffff0000, RZ, 0xc0, !PT ;  /* 0xffff00004a2a7812 */ /* 0x000fe200078ec0ff */
[C---:B------:R-:W-:Y:S01]  /*79a0*/  FMUL R29, R38.reuse, R33 ;  /* 0x00000021261d7220 */ /* 0x040fe20000400000 */
[----:B------:R-:W-:Y:S01]  /*79b0*/  SHF.L.U32 R45, R75, 0x10, RZ ;  /* 0x000000104b2d7819 */ /* 0x000fe200000006ff */
[C---:B------:R-:W-:Y:S01]  /*79c0*/  FMUL R30, R38.reuse, R34 ;  /* 0x00000022261e7220 */ /* 0x040fe20000400000 */
[----:B------:R-:W-:Y:S01]  /*79d0*/  FFMA R31, R41, R40, R31 ;  /* 0x00000028291f7223 */ /* 0x000fe2000000001f */
[----:B------:R-:W-:Y:S01]  /*79e0*/  FMUL R35, R38, R35 ;  /* 0x0000002326237220 */ /* 0x000fe20000400000 */
[----:B------:R-:W-:Y:S01]  /*79f0*/  F2FP.BF16.F32.PACK_AB R69, R23, R18 ;  /* 0x000000121745723e */ /* 0x000fe200000010ff */
[----:B------:R-:W-:Y:S01]  /*7a00*/  FFMA R28, R41, R43, R28 ;  /* 0x0000002b291c7223 */ /* 0x000fe2000000001c */
[----:B------:R-:W-:Y:S01]  /*7a10*/  F2FP.BF16.F32.PACK_AB R70, R21, R20 ;  /* 0x000000141546723e */ /* 0x000fe200000010ff */
[----:B------:R-:W-:Y:S01]  /*7a20*/  FFMA R29, R41, R42, R29 ;  /* 0x0000002a291d7223 */ /* 0x000fe2000000001d */
[----:B------:R-:W-:Y:S01]  /*7a30*/  F2FP.BF16.F32.PACK_AB R71, R27, R22 ;  /* 0x000000161b47723e */ /* 0x000fe200000010ff */
[C---:B------:R-:W-:Y:S01]  /*7a40*/  FFMA R30, R41.reuse, R45, R30 ;  /* 0x0000002d291e7223 */ /* 0x040fe2000000001e */
[----:B------:R-:W-:Y:S01]  /*7a50*/  FFMA R35, R41, R44, R35 ;  /* 0x0000002c29237223 */ /* 0x000fe20000000023 */
[----:B------:R-:W-:Y:S02]  /*7a60*/  F2FP.BF16.F32.PACK_AB R104, R25, R24 ;  /* 0x000000181968723e */ /* 0x000fe400000010ff */
[----:B------:R1:W-:Y:S01]  /*7a70*/  STS.128 [R47+0x20], R68 ;  /* 0x000020442f007388 */ /* 0x0003e20000000c00 */
[----:B------:R-:W-:Y:S02]  /*7a80*/  F2FP.BF16.F32.PACK_AB R105, R31, R26 ;  /* 0x0000001a1f69723e */ /* 0x000fe400000010ff */
[----:B------:R-:W-:Y:S02]  /*7a90*/  F2FP.BF16.F32.PACK_AB R106, R29, R28 ;  /* 0x0000001c1d6a723e */ /* 0x000fe400000010ff */
[----:B------:R-:W-:Y:S05]  /*7aa0*/  F2FP.BF16.F32.PACK_AB R107, R35, R30 ;  /* 0x0000001e236b723e */ /* 0x000fea00000010ff */
[----:B------:R1:W-:Y:S01]  /*7ab0*/  STS.128 [R46+0x10], R104 ;  /* 0x000010682e007388 */ /* 0x0003e20000000c00 */
[----:B------:R-:W-:Y:S01]  /*7ac0*/  @!PT LDS RZ, [RZ] ;  /* 0x00000000fffff984 */ /* 0x000fe20000000800 */
[----:B------:R-:W-:Y:S01]  /*7ad0*/  @!PT LDS RZ, [RZ] ;  /* 0x00000000fffff984 */ /* 0x000fe20000000800 */
[----:B------:R-:W-:Y:S01]  /*7ae0*/  @!PT LDS RZ, [RZ] ;  /* 0x00000000fffff984 */ /* 0x000fe20000000800 */
[----:B------:R-:W-:Y:S01]  /*7af0*/  @!PT LDS RZ, [RZ] ;  /* 0x00000000fffff984 */ /* 0x000fe20000000800 */
[----:B------:R3:W-:Y:S07]  /*7b00*/  MEMBAR.ALL.CTA ;  /* 0x0000000000007992 */ /* 0x0007ee0000008000 */
[----:B---3--:R-:W3:Y:S02]  /*7b10*/  FENCE.VIEW.ASYNC.S ;  /* 0x00000000000073c6 */ /* 0x008ee40000000000 */
[----:B---3--:R-:W-:Y:S06]  /*7b20*/  BAR.SYNC.DEFER_BLOCKING 0x1, 0x80 ;  /* 0x0042000000007b1d */ /* 0x008fec0000010000 */
[----:B------:R-:W-:Y:S05]  /*7b30*/  @P0 BRA `(.L_x_130) ;  /* 0x0000000000240947 */ /* 0x000fea0003800000 */
[----:B------:R-:W3:Y:S01]  /*7b40*/  LDCU.64 UR6, c[0x0][0x348] ;  /* 0x00006900ff0677ac */ /* 0x000ee20008000a00 */
[----:B------:R-:W-:Y:S01]  /*7b50*/  R2UR UR5, R109 ;  /* 0x000000006d0572ca */ /* 0x000fe200000e0000 */
[----:B------:R-:W-:Y:S11]  /*7b60*/  UMOV UR51, UR36 ;  /* 0x0000002400337c82 */ /* 0x000ff60008000000 */
[----:B------:R-:W-:Y:S01]  /*7b70*/  @!UPT UIADD3 URZ, UPT, UPT, URZ, URZ, URZ ;  /* 0x000000fffffff290 */ /* 0x000fe2000fffe0ff */
[----:B------:R-:W-:Y:S02]  /*7b80*/  UIADD3 UR48, UPT, UPT, UR47, 0x400, UR5 ;  /* 0x000004002f307890 */ /* 0x000fe4000fffe005 */
[----:B---3--:R-:W-:Y:S04]  /*7b90*/  UIADD3 UR4, UP0, UPT, UR6, 0x680, URZ ;  /* 0x0000068006047890 */ /* 0x008fe8000ff1e0ff */
[----:B------:R-:W-:Y:S09]  /*7ba0*/  UIADD3.X UR5, UPT, UPT, URZ, UR7, URZ, UP0, !UPT ;  /* 0x00000007ff057290 */ /* 0x000ff200087fe4ff */
[----:B------:R3:W-:Y:S02]  /*7bb0*/  UTMASTG.3D [UR48], [UR4] ;  /* 0x00000030040073b5 */ /* 0x0007e40008010000 */
[----:B---3--:R0:W-:Y:S02]  /*7bc0*/  UTMACMDFLUSH ;  /* 0x00000000000079b7 */ /* 0x0081e40000000000 */
.L_x_130:
[----:B------:R-:W-:Y:S05]  /*7bd0*/  BSYNC.RECONVERGENT B0 ;  /* 0x0000000000007941 */ /* 0x000fea0003800200 */
.L_x_129:
[----:B------:R-:W-:Y:S01]  /*7be0*/  UIADD3 UR44, UPT, UPT, UR46, 0x1, URZ ;  /* 0x000000012e2c7890 */ /* 0x000fe2000fffe0ff */
[----:B------:R-:W-:Y:S03]  /*7bf0*/  BSSY.RECONVERGENT B0, `(.L_x_131) ;  /* 0x0000005000007945 */ /* 0x000fe60003800200 */
[----:B------:R-:W-:Y:S04]  /*7c00*/  UISETP.NE.AND UP0, UPT, UR44, 0x3, UPT ;  /* 0x000000032c00788c */ /* 0x000fe8000bf05270 */
[----:B------:R-:W-:Y:S01]  /*7c10*/  USEL UR45, UR44, URZ, UP0 ;  /* 0x000000ff2c2d7287 */ /* 0x000fe20008000000 */
[----:B------:R-:W-:Y:S11]  /*7c20*/  @P0 BRA `(.L_x_132) ;  /* 0x0000000000040947 */ /* 0x000ff60003800000 */
[----:B------:R-:W-:Y:S04]  /*7c30*/  DEPBAR.LE SB0, 0x1 ;  /* 0x000080400000791a */ /* 0x000fe80000000000 */
.L_x_132:
[----:B------:R-:W-:Y:S05]  /*7c40*/  BSYNC.RECONVERGENT B0 ;  /* 0x0000000000007941 */ /* 0x000fea0003800200 */
.L_x_131:
[----:B------:R-:W-:Y:S01]  /*7c50*/  BAR.SYNC.DEFER_BLOCKING 0x1, 0x80 ;  /* 0x0042000000007b1d */ /* 0x000fe20000010000 */
[----:B------:R-:W-:Y:S01]  /*7c60*/  ISETP.NE.AND P1, PT, R103, RZ, PT ;  /* 0x000000ff6700720c */ /* 0x000fe20003f25270 */
[----:B------:R-:W-:Y:S01]  /*7c70*/  UISETP.NE.AND UP0, UPT, UR53, URZ, UPT ;  /* 0x000000ff3500728c */ /* 0x000fe2000bf05270 */
[----:B------:R-:W-:Y:S11]  /*7c80*/  LEA R3, R111, UR47, 0x3 ;  /* 0x0000002f6f037c11 */ /* 0x000ff6000f8e18ff */
[----:B------:R-:W-:Y:S01]  /*7c90*/  @P1 SHF.L.U32 R4, R110, 0x1f, RZ ;  /* 0x0000001f6e041819 */ /* 0x000fe200000006ff */
[----:B------:R-:W-:Y:S06]  /*7ca0*/  BRA.U !UP0, `(.L_x_133) ;  /* 0x0000000108247547 */ /* 0x000fec000b800000 */
[----:B------:R-:W3:Y:S01]  /*7cb0*/  S2R R0, SR_CgaCtaId ;  /* 0x0000000000007919 */ /* 0x000ee20000008800 */
[----:B------:R-:W-:Y:S01]  /*7cc0*/  IMAD.U32 R2, RZ, RZ, UR52 ;  /* 0x00000034ff027e24 */ /* 0x000fe2000f8e00ff */
[----:B------:R-:W-:Y:S04]  /*7cd0*/  UIADD3 UR4, UPT, UPT, UR52, 0x1, URZ ;  /* 0x0000000134047890 */ /* 0x000fe8000fffe0ff */
[----:B------:R-:W-:Y:S01]  /*7ce0*/  @P1 LEA R2, R2, UR47, 0x3 ;  /* 0x0000002f02021c11 */ /* 0x000fe2000f8e18ff */
[----:B------:R-:W-:Y:S04]  /*7cf0*/  UISETP.NE.AND UP0, UPT, UR4, 0x3, UPT ;  /* 0x000000030400788c */ /* 0x000fe8000bf05270 */
[----:B------:R-:W-:Y:S01]  /*7d00*/  @P1 VIADD R5, R2, 0x158 ;  /* 0x0000015802051836 */ /* 0x000fe20000000000 */
[----:B------:R-:W-:Y:S04]  /*7d10*/  USEL UR52, UR4, URZ, UP0 ;  /* 0x000000ff04347287 */ /* 0x000fe80008000000 */
[----:B---3--:R-:W-:Y:S04]  /*7d20*/  @P1 PRMT R0, R0, 0x654, R5 ;  /* 0x0000065400001816 */ /* 0x008fe80000000005 */
[----:B------:R3:W-:Y:S04]  /*7d30*/  @P1 SYNCS.ARRIVE.TRANS64.RED.A1T0 RZ, [R0+URZ], RZ ;  /* 0x000000ff00ff19a7 */ /* 0x0007e800081004ff */
.L_x_133:
[----:B------:R-:W4:Y:S01]  /*7d40*/  @P1 SYNCS.PHASECHK.TRANS64.TRYWAIT P0, [R3+URZ+0x140], R4 ;  /* 0x00014004030015a7 */ /* 0x000f2200080011ff */
[----:B------:R-:W-:Y:S01]  /*7d50*/  BSSY B1, `(.L_x_134) ;  /* 0x0000015000017945 */ /* 0x000fe20003800000 */
[----:B----4-:R-:W-:Y:S03]  /*7d60*/  @P1 SEL R108, RZ, 0x1, !P0 ;  /* 0x00000001ff6c1807 */ /* 0x010fe60004000000 */
[----:B------:R-:W-:Y:S05]  /*7d70*/  @!P1 BRA `(.L_x_135) ;  /* 0x0000000000489947 */ /* 0x000fea0003800000 */
[----:B------:R-:W-:Y:S01]  /*7d80*/  ISETP.NE.AND P1, PT, R112, RZ, PT ;  /* 0x000000ff7000720c */ /* 0x000fe20003f25270 */
[----:B------:R-:W-:Y:S01]  /*7d90*/  BSSY B0, `(.L_x_136) ;  /* 0x000000a000007945 */ /* 0x000fe20003800000 */
[----:B------:R-:W-:Y:S11]  /*7da0*/  ISETP.NE.AND P0, PT, R108, RZ, PT ;  /* 0x000000ff6c00720c */ /* 0x000ff60003f05270 */
[----:B------:R-:W-:Y:S04]  /*7db0*/  @P1 IMAD R111, R111, 0x2000, R100 ;  /* 0x000020006f6f1824 */ /* 0x000fe800078e0264 */
[----:B------:R-:W-:Y:S01]  /*7dc0*/  @P1 IMAD.IADD R4, R85, 0x1, R111 ;  /* 0x0000000155041824 */ /* 0x000fe200078e026f */
[----:B------:R-:W-:Y:S03]  /*7dd0*/  @P1 IADD3 R2, PT, PT, R84, R111, RZ ;  /* 0x0000006f54021210 */ /* 0x000fe60007ffe0ff */
[----:B---3--:R-:W-:Y:S01]  /*7de0*/  @P1 IMAD.IADD R0, R99, 0x1, R4 ;  /* 0x0000000163001824 */ /* 0x008fe200078e0204 */
[----:B------:R-:W-:Y:S06]  /*7df0*/  @P0 BRA `(.L_x_137) ;  /* 0x00000000000c0947 */ /* 0x000fec0003800000 */
[----:B------:R-:W-:Y:S04]  /*7e00*/  SHF.L.U32 R110, R110, 0x1f, RZ ;  /* 0x0000001f6e6e7819 */ /* 0x000fe800000006ff */
[----:B------:R-:W3:Y:S02]  /*7e10*/  SYNCS.PHASECHK.TRANS64.TRYWAIT P0, [R3+URZ+0x140], R110 ;  /* 0x0001406e030075a7 */ /* 0x000ee400080011ff */
[----:B---3--:R-:W-:Y:S05]  /*7e20*/  @!P0 BRA `(.L_x_138) ;  /* 0x0000002000148947 */ /* 0x008fea0003800000 */
.L_x_137:
[----:B------:R-:W-:Y:S05]  /*7e30*/  BSYNC B0 ;  /* 0x0000000000007941 */ /* 0x000fea0003800000 */
.L_x_136:
[----:B------:R-:W-:Y:S11]  /*7e40*/  ISETP.NE.AND P0, PT, R112, RZ, PT ;  /* 0x000000ff7000720c */ /* 0x000ff60003f05270 */
[----:B------:R-:W-:Y:S02]  /*7e50*/  @!UPT UIADD3 URZ, UPT, UPT, URZ, URZ, URZ ;  /* 0x000000fffffff290 */ /* 0x000fe4000fffe0ff */
[----:B------:R4:W1:Y:S04]  /*7e60*/  @P0 LDS.128 R48, [R111] ;  /* 0x000000006f300984 */ /* 0x0008680000000c00 */
[----:B------:R4:W1:Y:S04]  /*7e70*/  @P0 LDS.128 R64, [R2+0x20] ;  /* 0x0000200002400984 */ /* 0x0008680000000c00 */
[----:B------:R4:W1:Y:S04]  /*7e80*/  @P0 LDS.128 R56, [R4+0x10] ;  /* 0x0000100004380984 */ /* 0x0008680000000c00 */
[----:B------:R4:W1:Y:S02]  /*7e90*/  @P0 LDS.128 R72, [R0+0x10] ;  /* 0x0000100000480984 */ /* 0x0008640000000c00 */
.L_x_135:
[----:B------:R-:W-:Y:S05]  /*7ea0*/  BSYNC B1 ;  /* 0x0000000000017941 */ /* 0x000fea0003800000 */
.L_x_134:
[----:B---34-:R-:W-:Y:S05]  /*7eb0*/  VIADD R0, R39, 0x20 ;  /* 0x0000002027007836 */ /* 0x018fea0000000000 */
[----:B------:R-:W-:Y:S04]  /*7ec0*/  SHF.R.U32.HI R0, RZ, 0x15, R0 ;  /* 0x00000015ff007819 */ /* 0x000fe80000011600 */
[----:B------:R-:W-:Y:S11]  /*7ed0*/  LOP3.LUT P0, RZ, R0, 0x3, R89, 0x48, !PT ;  /* 0x0000000300ff7812 */ /* 0x000ff60007804859 */
[----:B------:R-:W-:Y:S02]  /*7ee0*/  @!UPT UIADD3 URZ, UPT, UPT, URZ, URZ, URZ ;  /* 0x000000fffffff290 */ /* 0x000fe4000fffe0ff */
[----:B------:R-:W-:Y:S05]  /*7ef0*/  @!P0 BRA `(.L_x_139) ;  /* 0x0000000000408947 */ /* 0x000fea0003800000 */
[----:B------:R-:W3:Y:S01]  /*7f00*/  LDCU.64 UR8, c[0x4][0x70] ;  /* 0x01000e00ff0877ac */ /* 0x000ee20008000a00 */
[----:B------:R-:W-:Y:S01]  /*7f10*/  MOV R3, 0x0 ;  /* 0x0000000000037802 */ /* 0x000fe20000000f00 */
[----:B------:R-:W-:Y:S02]  /*7f20*/  HFMA2 R12, -RZ, RZ, 0, 5.9604644775390625e-08 ;  /* 0x00000001ff0c7431 */ /* 0x000fe400000001ff */
[----:B------:R-:W-:Y:S02]  /*7f30*/  IMAD.MOV.U32 R8, RZ, RZ, 0x192 ;  /* 0x00000192ff087424 */ /* 0x000fe400078e00ff */
[----:B------:R-:W-:Y:S01]  /*7f40*/  IMAD.MOV.U32 R13, RZ, RZ, RZ ;  /* 0x000000ffff0d7224 */ /* 0x000fe200078e00ff */
[----:B------:R-:W4:Y:S01]  /*7f50*/  LDCU.64 UR6, c[0x4][0x78] ;  /* 0x01000f00ff0677ac */ /* 0x000f220008000a00 */
[----:B------:R-:W1:Y:S01]  /*7f60*/  LDC.64 R2, c[0x4][R3] ;  /* 0x0100000003027b82 */ /* 0x000e620000000a00 */
[----:B------:R-:W5:Y:S01]  /*7f70*/  LDCU.64 UR4, c[0x4][0x10] ;  /* 0x01000200ff0477ac */ /* 0x000f620008000a00 */
[----:B---3--:R-:W-:Y:S01]  /*7f80*/  MOV R5, UR9 ;  /* 0x0000000900057c02 */ /* 0x008fe20008000f00 */
[----:B------:R-:W-:Y:S01]  /*7f90*/  IMAD.U32 R4, RZ, RZ, UR8 ;  /* 0x00000008ff047e24 */ /* 0x000fe2000f8e00ff */
[----:B----4-:R-:W-:Y:S01]  /*7fa0*/  MOV R7, UR7 ;  /* 0x0000000700077c02 */ /* 0x010fe20008000f00 */
[----:B------:R-:W-:Y:S01]  /*7fb0*/  IMAD.U32 R6, RZ, RZ, UR6 ;  /* 0x00000006ff067e24 */ /* 0x000fe2000f8e00ff */
[----:B-----5:R-:W-:Y:S01]  /*7fc0*/  MOV R11, UR5 ;  /* 0x00000005000b7c02 */ /* 0x020fe20008000f00 */
[----:B------:R-:W-:Y:S02]  /*7fd0*/  IMAD.U32 R10, RZ, RZ, UR4 ;  /* 0x00000004ff0a7e24 */ /* 0x000fe4000f8e00ff */
[----:B------:R-:W-:Y:S07]  /*7fe0*/  LEPC R20, `(.L_x_139) ;  /* 0x000000001014794e */ /* 0x000fee0000000000 */
[----:B-12---:R-:W-:Y:S05]  /*7ff0*/  CALL.ABS.NOINC R2 ;  /* 0x0000000002007343 */ /* 0x006fea0003c00000 */
.L_x_139:
[----:B------:R-:W-:Y:S01]  /*8000*/  ISETP.NE.AND P0, PT, R101, RZ, PT ;  /* 0x000000ff6500720c */ /* 0x000fe20003f05270 */
[----:B------:R-:W-:Y:S05]  /*8010*/  WARPSYNC.ALL ;  /* 0x0000000000007948 */ /* 0x000fea0003800000 */
[----:B------:R-:W-:Y:S01]  /*8020*/  R2UR UR4, R39 ;  /* 0x00000000270472ca */ /* 0x000fe200000e0000 */
[----:B------:R-:W-:Y:S01]  /*8030*/  BSSY.RECONVERGENT B0, `(.L_x_140) ;  /* 0x0000090000007945 */ /* 0x000fe20003800200 */
[C---:B-1----:R-:W-:Y:S02]  /*8040*/  SHF.L.U32 R40, R48.reuse, 0x10, RZ ;  /* 0x0000001030287819 */ /* 0x042fe400000006ff */
[----:B------:R-:W-:Y:S02]  /*8050*/  LOP3.LUT R42, R48, 0xffff0000, RZ, 0xc0, !PT ;  /* 0xffff0000302a7812 */ /* 0x000fe400078ec0ff */
[C---:B------:R-:W-:Y:S02]  /*8060*/  SHF.L.U32 R43, R49.reuse, 0x10, RZ ;  /* 0x00000010312b7819 */ /* 0x040fe400000006ff */
[----:B------:R-:W-:Y:S02]  /*8070*/  LOP3.LUT R44, R49, 0xffff0000, RZ, 0xc0, !PT ;  /* 0xffff0000312c7812 */ /* 0x000fe400078ec0ff */
[C---:B------:R-:W-:Y:S02]  /*8080*/  SHF.L.U32 R45, R50.reuse, 0x10, RZ ;  /* 0x00000010322d7819 */ /* 0x040fe400000006ff */
[----:B--2---:R-:W-:Y:S01]  /*8090*/  LOP3.LUT R46, R50, 0xffff0000, RZ, 0xc0, !PT ;  /* 0xffff0000322e7812 */ /* 0x004fe200078ec0ff */
[----:B------:R-:W1:Y:S01]  /*80a0*/  LDTM.x32 R4, tmem[UR4+0x20] ;  /* 0x00002004000479ee */ /* 0x000e6200082c0000 */
[C---:B------:R-:W-:Y:S01]  /*80b0*/  SHF.L.U32 R47, R51.reuse, 0x10, RZ ;  /* 0x00000010332f7819 */ /* 0x040fe200000006ff */
[----:B------:R-:W-:Y:S01]  /*80c0*/  USHF.L.U32 UR4, UR45, 0xd, URZ ;  /* 0x0000000d2d047899 */ /* 0x000fe200080006ff */
[----:B------:R-:W-:Y:S01]  /*80d0*/  LOP3.LUT R48, R51, 0xffff0000, RZ, 0xc0, !PT ;  /* 0xffff000033307812 */ /* 0x000fe200078ec0ff */
[----:B------:R-:W-:Y:S01]  /*80e0*/  NOP ;  /* 0x0000000000007918 */ /* 0x000fe20000000000 */
[C---:B------:R-:W-:Y:S02]  /*80f0*/  SHF.L.U32 R49, R56.reuse, 0x10, RZ ;  /* 0x0000001038317819 */ /* 0x040fe400000006ff */
[----:B------:R-:W-:Y:S02]  /*8100*/  LOP3.LUT R51, R56, 0xffff0000, RZ, 0xc0, !PT ;  /* 0xffff000038337812 */ /* 0x000fe400078ec0ff */
[C---:B------:R-:W-:Y:S02]  /*8110*/  SHF.L.U32 R50, R57.reuse, 0x10, RZ ;  /* 0x0000001039327819 */ /* 0x040fe400000006ff */
[----:B------:R-:W-:Y:S02]  /*8120*/  LOP3.LUT R52, R57, 0xffff0000, RZ, 0xc0, !PT ;  /* 0xffff000039347812 */ /* 0x000fe400078ec0ff */
[----:B------:R-:W-:Y:S02]  /*8130*/  IADD3 R117, PT, PT, R100, UR4, RZ ;  /* 0x0000000464757c10 */ /* 0x000fe4000fffe0ff */
[C---:B------:R-:W-:Y:S02]  /*8140*/  SHF.L.U32 R53, R58.reuse, 0x10, RZ ;  /* 0x000000103a357819 */ /* 0x040fe400000006ff */
[----:B------:R-:W-:Y:S02]  /*8150*/  LOP3.LUT R54, R58, 0xffff0000, RZ, 0xc0, !PT ;  /* 0xffff00003a367812 */ /* 0x000fe400078ec0ff */
[C---:B------:R-:W-:Y:S02]  /*8160*/  SHF.L.U32 R55, R59.reuse, 0x10, RZ ;  /* 0x000000103b377819 */ /* 0x040fe400000006ff */
[----:B------:R-:W-:Y:S02]  /*8170*/  IADD3 R92, PT, PT, R92, 0x1c0, RZ ;  /* 0x000001c05c5c7810 */ /* 0x000fe40007ffe0ff */
[----:B------:R-:W-:Y:S01]  /*8180*/  LOP3.LUT R56, R59, 0xffff0000, RZ, 0xc0, !PT ;  /* 0xffff00003b387812 */ /* 0x000fe200078ec0ff */
[C---:B-1----:R-:W-:Y:S01]  /*8190*/  FMUL R4, R38.reuse, R4 ;  /* 0x0000000426047220 */ /* 0x042fe20000400000 */
[----:B------:R-:W-:Y:S01]  /*81a0*/  IADD3 R116, PT, PT, R85, R117, RZ ;  /* 0x0000007555747210 */ /* 0x000fe20007ffe0ff */
[----:B------:R-:W-:Y:S01]  /*81b0*/  FMUL R5, R38, R5 ;  /* 0x0000000526057220 */ /* 0x000fe20000400000 */
[----:B------:R-:W-:Y:S01]  /*81c0*/  SHF.L.U32 R57, R64, 0x10, RZ ;  /* 0x0000001040397819 */ /* 0x000fe200000006ff */
[----:B------:R-:W-:Y:S01]  /*81d0*/  FMUL R6, R38, R6 ;  /* 0x0000000626067220 */ /* 0x000fe20000400000 */
[----:B------:R-:W-:Y:S01]  /*81e0*/  IADD3 R117, PT, PT, R84, R117, RZ ;  /* 0x0000007554757210 */ /* 0x000fe20007ffe0ff */
[----:B------:R-:W-:Y:S01]  /*81f0*/  FMUL R7, R38, R7 ;  /* 0x0000000726077220 */ /* 0x000fe20000400000 */
[----:B------:R-:W-:Y:S01]  /*8200*/  LOP3.LUT R58, R64, 0xffff0000, RZ, 0xc0, !PT ;  /* 0xffff0000403a7812 */ /* 0x000fe200078ec0ff */
[----:B------:R-:W-:Y:S01]  /*8210*/  FFMA R4, R41, R40, R4 ;  /* 0x0000002829047223 */ /* 0x000fe20000000004 */
[----:B------:R-:W-:Y:S01]  /*8220*/  SHF.L.U32 R59, R65, 0x10, RZ ;  /* 0x00000010413b7819 */ /* 0x000fe200000006ff */
[----:B------:R-:W-:Y:S01]  /*8230*/  FMUL R8, R38, R8 ;  /* 0x0000000826087220 */ /* 0x000fe20000400000 */
[----:B------:R-:W-:Y:S01]  /*8240*/  LOP3.LUT R92, R92, 0xfefffff8, RZ, 0xc0, !PT ;  /* 0xfefffff85c5c7812 */ /* 0x000fe200078ec0ff */
[----:B------:R-:W-:Y:S01]  /*8250*/  FFMA R5, R41, R42, R5 ;  /* 0x0000002a29057223 */ /* 0x000fe20000000005 */
[----:B------:R-:W-:Y:S01]  /*8260*/  LOP3.LUT R60, R65, 0xffff0000, RZ, 0xc0, !PT ;  /* 0xffff0000413c7812 */ /* 0x000fe200078ec0ff */
[----:B------:R-:W-:Y:S01]  /*8270*/  FMUL R9, R38, R9 ;  /* 0x0000000926097220 */ /* 0x000fe20000400000 */
[----:B------:R-:W-:Y:S01]  /*8280*/  SHF.L.U32 R61, R66, 0x10, RZ ;  /* 0x00000010423d7819 */ /* 0x000fe200000006ff */
[----:B------:R1:W-:Y:S01]  /*8290*/  SYNCS.ARRIVE.TRANS64.RED.A1T0 RZ, [R92+URZ], RZ ;  /* 0x000000ff5cff79a7 */ /* 0x0003e200081004ff */
[----:B------:R-:W-:Y:S01]  /*82a0*/  F2FP.BF16.F32.PACK_AB R84, R5, R4 ;  /* 0x000000040554723e */ /* 0x000fe200000010ff */
[----:B------:R-:W-:Y:S01]  /*82b0*/  FFMA R6, R41, R43, R6 ;  /* 0x0000002b29067223 */ /* 0x000fe20000000006 */
[----:B------:R-:W-:Y:S01]  /*82c0*/  IADD3 R118, PT, PT, R99, R116, RZ ;  /* 0x0000007463767210 */ /* 0x000fe20007ffe0ff */
[C---:B------:R-:W-:Y:S01]  /*82d0*/  FFMA R7, R41.reuse, R44, R7 ;  /* 0x0000002c29077223 */ /* 0x040fe20000000007 */
[C---:B------:R-:W-:Y:S01]  /*82e0*/  FFMA R8, R41.reuse, R45, R8 ;  /* 0x0000002d29087223 */ /* 0x040fe20000000008 */
[----:B------:R-:W-:Y:S01]  /*82f0*/  FFMA R9, R41, R46, R9 ;  /* 0x0000002e29097223 */ /* 0x000fe20000000009 */
[----:B------:R-:W-:Y:S01]  /*8300*/  FMUL R10, R38, R10 ;  /* 0x0000000a260a7220 */ /* 0x000fe20000400000 */
[----:B------:R-:W-:Y:S01]  /*8310*/  LOP3.LUT R62, R66, 0xffff0000, RZ, 0xc0, !PT ;  /* 0xffff0000423e7812 */ /* 0x000fe200078ec0ff */
[C---:B------:R-:W-:Y:S01]  /*8320*/  FMUL R11, R38.reuse, R11 ;  /* 0x0000000b260b7220 */ /* 0x040fe20000400000 */
[----:B------:R-:W-:Y:S01]  /*8330*/  F2FP.BF16.F32.PACK_AB R85, R7, R6 ;  /* 0x000000060755723e */ /* 0x000fe200000010ff */
[----:B------:R-:W-:Y:S01]  /*8340*/  FFMA R10, R41, R47, R10 ;  /* 0x0000002f290a7223 */ /* 0x000fe2000000000a */
[----:B------:R-:W-:Y:S01]  /*8350*/  F2FP.BF16.F32.PACK_AB R86, R9, R8 ;  /* 0x000000080956723e */ /* 0x000fe200000010ff */
[----:B------:R-:W-:Y:S01]  /*8360*/  FFMA R11, R41, R48, R11 ;  /* 0x00000030290b7223 */ /* 0x000fe2000000000b */
[C---:B------:R-:W-:Y:S01]  /*8370*/  FMUL R0, R38.reuse, R12 ;  /* 0x0000000c26007220 */ /* 0x040fe20000400000 */
[C---:B------:R-:W-:Y:S01]  /*8380*/  FMUL R2, R38.reuse, R13 ;  /* 0x0000000d26027220 */ /* 0x040fe20000400000 */
[C---:B------:R-:W-:Y:S01]  /*8390*/  FMUL R3, R38.reuse, R14 ;  /* 0x0000000e26037220 */ /* 0x040fe20000400000 */
[----:B------:R-:W-:Y:S01]  /*83a0*/  SHF.L.U32 R63, R67, 0x10, RZ ;  /* 0x00000010433f7819 */ /* 0x000fe200000006ff */
[----:B------:R-:W-:Y:S01]  /*83b0*/  FFMA R0, R41, R49, R0 ;  /* 0x0000003129007223 */ /* 0x000fe20000000000 */
[----:B------:R-:W-:Y:S01]  /*83c0*/  F2FP.BF16.F32.PACK_AB R87, R11, R10 ;  /* 0x0000000a0b57723e */ /* 0x000fe200000010ff */
[----:B------:R-:W-:Y:S01]  /*83d0*/  FFMA R2, R41, R51, R2 ;  /* 0x0000003329027223 */ /* 0x000fe20000000002 */
[C---:B------:R-:W-:Y:S01]  /*83e0*/  FMUL R15, R38.reuse, R15 ;  /* 0x0000000f260f7220 */ /* 0x040fe20000400000 */
[C---:B------:R-:W-:Y:S01]  /*83f0*/  FMUL R12, R38.reuse, R16 ;  /* 0x00000010260c7220 */ /* 0x040fe20000400000 */
[----:B------:R-:W-:Y:S01]  /*8400*/  FMUL R13, R38, R17 ;  /* 0x00000011260d7220 */ /* 0x000fe20000400000 */
[----:B------:R1:W-:Y:S01]  /*8410*/  STS.128 [R100+UR4], R84 ;  /* 0x0000005464007988 */ /* 0x0003e20008000c04 */
[----:B------:R-:W-:Y:S01]  /*8420*/  LOP3.LUT R64, R67, 0xffff0000, RZ, 0xc0, !PT ;  /* 0xffff000043407812 */ /* 0x000fe200078ec0ff */
[C---:B------:R-:W-:Y:S01]  /*8430*/  FFMA R3, R41.reuse, R50, R3 ;  /* 0x0000003229037223 */ /* 0x040fe20000000003 */
[----:B------:R-:W-:Y:S01]  /*8440*/  SHF.L.U32 R65, R72, 0x10, RZ ;  /* 0x0000001048417819 */ /* 0x000fe200000006ff */
[C---:B------:R-:W-:Y:S01]  /*8450*/  FFMA R15, R41.reuse, R52, R15 ;  /* 0x00000034290f7223 */ /* 0x040fe2000000000f */
[----:B------:R-:W-:Y:S01]  /*8460*/  F2FP.BF16.F32.PACK_AB R104, R2, R0 ;  /* 0x000000000268723e */ /* 0x000fe200000010ff */
[C---:B------:R-:W-:Y:S01]  /*8470*/  FFMA R12, R41.reuse, R53, R12 ;  /* 0x00000035290c7223 */ /* 0x040fe2000000000c */
[C---:B------:R-:W-:Y:S01]  /*8480*/  FFMA R13, R41.reuse, R54, R13 ;  /* 0x00000036290d7223 */ /* 0x040fe2000000000d */
[C---:B------:R-:W-:Y:S01]  /*8490*/  FMUL R14, R38.reuse, R18 ;  /* 0x00000012260e7220 */ /* 0x040fe20000400000 */
[C---:B------:R-:W-:Y:S01]  /*84a0*/  FMUL R19, R38.reuse, R19 ;  /* 0x0000001326137220 */ /* 0x040fe20000400000 */
[C---:B------:R-:W-:Y:S01]  /*84b0*/  FMUL R16, R38.reuse, R20 ;  /* 0x0000001426107220 */ /* 0x040fe20000400000 */
[C---:B------:R-:W-:Y:S01]  /*84c0*/  FMUL R17, R38.reuse, R21 ;  /* 0x0000001526117220 */ /* 0x040fe20000400000 */
[C---:B------:R-:W-:Y:S01]  /*84d0*/  FFMA R14, R41.reuse, R55, R14 ;  /* 0x00000037290e7223 */ /* 0x040fe2000000000e */
        /* <DEDUP_REMOVED lines=9> */
[----:B------:R-:W-:Y:S01]  /*8570*/  FFMA R23, R41, R60, R23 ;  /* 0x0000003c29177223 */ /* 0x000fe20000000017 */
[C---:B------:R-:W-:Y:S01]  /*8580*/  FMUL R27, R38.reuse, R27 ;  /* 0x0000001b261b7220 */ /* 0x040fe20000400000 */
[----:B------:R-:W-:Y:S01]  /*8590*/  F2FP.BF16.F32.PACK_AB R105, R15, R3 ;  /* 0x000000030f69723e */ /* 0x000fe200000010ff */
[----:B------:R-:W-:Y:S01]  /*85a0*/  FFMA R20, R41, R61, R20 ;  /* 0x0000003d29147223 */ /* 0x000fe20000000014 */
[----:B------:R-:W-:Y:S01]  /*85b0*/  F2FP.BF16.F32.PACK_AB R106, R13, R12 ;  /* 0x0000000c0d6a723e */ /* 0x000fe200000010ff */
[----:B------:R-:W-:Y:S01]  /*85c0*/  FMUL R24, R38, R28 ;  /* 0x0000001c26187220 */ /* 0x000fe20000400000 */
[----:B------:R-:W-:Y:S01]  /*85d0*/  F2FP.BF16.F32.PACK_AB R107, R19, R14 ;  /* 0x0000000e136b723e */ /* 0x000fe200000010ff */
[----:B------:R-:W-:Y:S01]  /*85e0*/  FFMA R21, R41, R62, R21 ;  /* 0x0000003e29157223 */ /* 0x000fe20000000015 */
[----:B------:R-:W-:Y:S01]  /*85f0*/  LOP3.LUT R66, R72, 0xffff0000, RZ, 0xc0, !PT ;  /* 0xffff000048427812 */ /* 0x000fe200078ec0ff */
[C---:B------:R-:W-:Y:S01]  /*8600*/  FMUL R25, R38.reuse, R29 ;  /* 0x0000001d26197220 */ /* 0x040fe20000400000 */
[----:B------:R-:W-:Y:S01]  /*8610*/  SHF.L.U32 R67, R73, 0x10, RZ ;  /* 0x0000001049437819 */ /* 0x000fe200000006ff */
[----:B------:R1:W-:Y:S01]  /*8620*/  STS.128 [R116+0x10], R104 ;  /* 0x0000106874007388 */ /* 0x0003e20000000c00 */
[----:B------:R-:W-:Y:S01]  /*8630*/  FFMA R22, R41, R63, R22 ;  /* 0x0000003f29167223 */ /* 0x000fe20000000016 */
[----:B------:R-:W-:Y:S01]  /*8640*/  LOP3.LUT R68, R73, 0xffff0000, RZ, 0xc0, !PT ;  /* 0xffff000049447812 */ /* 0x000fe200078ec0ff */
[----:B------:R-:W-:Y:S01]  /*8650*/  FMUL R26, R38, R30 ;  /* 0x0000001e261a7220 */ /* 0x000fe20000400000 */
[C---:B------:R-:W-:Y:S01]  /*8660*/  FFMA R27, R41.reuse, R64, R27 ;  /* 0x00000040291b7223 */ /* 0x040fe2000000001b */
[----:B------:R-:W-:Y:S01]  /*8670*/  SHF.L.U32 R69, R74, 0x10, RZ ;  /* 0x000000104a457819 */ /* 0x000fe200000006ff */
[----:B------:R-:W-:Y:S01]  /*8680*/  FMUL R31, R38, R31 ;  /* 0x0000001f261f7220 */ /* 0x000fe20000400000 */
[C---:B------:R-:W-:Y:S01]  /*8690*/  FFMA R24, R41.reuse, R65, R24 ;  /* 0x0000004129187223 */ /* 0x040fe20000000018 */
[----:B------:R-:W-:Y:S01]  /*86a0*/  LOP3.LUT R70, R74, 0xffff0000, RZ, 0xc0, !PT ;  /* 0xffff00004a467812 */ /* 0x000fe200078ec0ff */
[C---:B------:R-:W-:Y:S01]  /*86b0*/  FMUL R28, R38.reuse, R32 ;  /* 0x00000020261c7220 */ /* 0x040fe20000400000 */
[----:B------:R-:W-:Y:S01]  /*86c0*/  FFMA R25, R41, R66, R25 ;  /* 0x0000004229197223 */ /* 0x000fe20000000019 */
[----:B------:R-:W-:Y:S01]  /*86d0*/  SHF.L.U32 R71, R75, 0x10, RZ ;  /* 0x000000104b477819 */ /* 0x000fe200000006ff */
[C---:B------:R-:W-:Y:S01]  /*86e0*/  FMUL R29, R38.reuse, R33 ;  /* 0x00000021261d7220 */ /* 0x040fe20000400000 */
[----:B------:R-:W-:Y:S01]  /*86f0*/  FFMA R26, R41, R67, R26 ;  /* 0x00000043291a7223 */ /* 0x000fe2000000001a */
[----:B------:R-:W-:Y:S01]  /*8700*/  LOP3.LUT R72, R75, 0xffff0000, RZ, 0xc0, !PT ;  /* 0xffff00004b487812 */ /* 0x000fe200078ec0ff */
        /* <DEDUP_REMOVED lines=8> */
[----:B------:R-:W-:Y:S01]  /*8790*/  FFMA R30, R41, R71, R30 ;  /* 0x00000047291e7223 */ /* 0x000fe2000000001e */
[----:B------:R-:W-:Y:S01]  /*87a0*/  F2FP.BF16.F32.PACK_AB R111, R27, R22 ;  /* 0x000000161b6f723e */ /* 0x000fe200000010ff */
[----:B------:R-:W-:Y:S01]  /*87b0*/  FFMA R35, R41, R72, R35 ;  /* 0x0000004829237223 */ /* 0x000fe20000000023 */
[----:B------:R-:W-:Y:S02]  /*87c0*/  F2FP.BF16.F32.PACK_AB R112, R25, R24 ;  /* 0x000000181970723e */ /* 0x000fe400000010ff */
[----:B------:R-:W-:Y:S01]  /*87d0*/  F2FP.BF16.F32.PACK_AB R113, R31, R26 ;  /* 0x0000001a1f71723e */ /* 0x000fe200000010ff */
[----:B------:R1:W-:Y:S01]  /*87e0*/  STS.128 [R117+0x20], R108 ;  /* 0x0000206c75007388 */ /* 0x0003e20000000c00 */
        /* <DEDUP_REMOVED lines=8> */
[----:B--2---:R-:W2:Y:S02]  /*8870*/  FENCE.VIEW.ASYNC.S ;  /* 0x00000000000073c6 */ /* 0x004ea40000000000 */
[----:B--2---:R-:W-:Y:S06]  /*8880*/  BAR.SYNC.DEFER_BLOCKING 0x1, 0x80 ;  /* 0x0042000000007b1d */ /* 0x004fec0000010000 */
[----:B------:R-:W-:Y:S05]  /*8890*/  @P0 BRA `(.L_x_141) ;  /* 0x0000000000240947 */ /* 0x000fea0003800000 */
[----:B------:R-:W2:Y:S01]  /*88a0*/  LDCU.64 UR10, c[0x0][0x348] ;  /* 0x00006900ff0a77ac */ /* 0x000ea20008000a00 */
[----:B------:R-:W-:Y:S02]  /*88b0*/  UIADD3 UR9, UPT, UPT, UR49, 0x20, URZ ;  /* 0x0000002031097890 */ /* 0x000fe4000fffe0ff */
[----:B------:R-:W-:Y:S02]  /*88c0*/  UIADD3 UR8, UPT, UPT, UR47, 0x400, UR4 ;  /* 0x000004002f087890 */ /* 0x000fe4000fffe004 */
[----:B--2---:R-:W-:Y:S03]  /*88d0*/  UIADD3 UR6, UP0, UPT, UR10, 0x680, URZ ;  /* 0x000006800a067890 */ /* 0x004fe6000ff1e0ff */
[----:B------:R-:W-:Y:S01]  /*88e0*/  UMOV UR10, UR50 ;  /* 0x00000032000a7c82 */ /* 0x000fe20008000000 */
[----:B------:R-:W-:Y:S03]  /*88f0*/  UIADD3.X UR7, UPT, UPT, URZ, UR11, URZ, UP0, !UPT ;  /* 0x0000000bff077290 */ /* 0x000fe600087fe4ff */
[----:B------:R-:W-:Y:S06]  /*8900*/  UMOV UR11, UR36 ;  /* 0x00000024000b7c82 */ /* 0x000fec0008000000 */
[----:B------:R2:W-:Y:S02]  /*8910*/  UTMASTG.3D [UR8], [UR6] ;  /* 0x00000008060073b5 */ /* 0x0005e40008010000 */
[----:B--2---:R0:W-:Y:S02]  /*8920*/  UTMACMDFLUSH ;  /* 0x00000000000079b7 */ /* 0x0041e40000000000 */
.L_x_141:
[----:B------:R-:W-:Y:S05]  /*8930*/  BSYNC.RECONVERGENT B0 ;  /* 0x0000000000007941 */ /* 0x000fea0003800200 */
.L_x_140:
[----:B------:R-:W-:Y:S01]  /*8940*/  UIADD3 UR4, UPT, UPT, UR45, 0x1, URZ ;  /* 0x000000012d047890 */ /* 0x000fe2000fffe0ff */
[----:B------:R-:W-:Y:S03]  /*8950*/  BSSY.RECONVERGENT B0, `(.L_x_142) ;  /* 0x0000008000007945 */ /* 0x000fe60003800200 */
[----:B------:R-:W-:Y:S04]  /*8960*/  UISETP.NE.AND UP0, UPT, UR4, 0x3, UPT ;  /* 0x000000030400788c */ /* 0x000fe8000bf05270 */
[----:B------:R-:W-:Y:S02]  /*8970*/  UISETP.EQ.XOR UP1, UPT, UR44, 0x3, !UP0 ;  /* 0x000000032c00788c */ /* 0x000fe4000c722a70 */
[----:B------:R-:W-:Y:S02]  /*8980*/  USEL UR46, UR4, URZ, UP0 ;  /* 0x000000ff042e7287 */ /* 0x000fe40008000000 */
[----:B------:R-:W-:Y:S04]  /*8990*/  USEL UR5, URZ, 0x1, !UP1 ;  /* 0x00000001ff057887 */ /* 0x000fe8000c800000 */
[----:B------:R-:W-:Y:S01]  /*89a0*/  ULOP3.LUT UR54, UR54, UR5, URZ, 0x3c, !UPT ;  /* 0x0000000536367292 */ /* 0x000fe2000f8e3cff */
[----:B------:R-:W-:Y:S11]  /*89b0*/  @P0 BRA `(.L_x_143) ;  /* 0x0000000000040947 */ /* 0x000ff60003800000 */
[----:B------:R-:W-:Y:S04]  /*89c0*/  DEPBAR.LE SB0, 0x1 ;  /* 0x000080400000791a */ /* 0x000fe80000000000 */
.L_x_143:
[----:B------:R-:W-:Y:S05]  /*89d0*/  BSYNC.RECONVERGENT B0 ;  /* 0x0000000000007941 */ /* 0x000fea0003800200 */
.L_x_142:
[----:B------:R-:W-:Y:S01]  /*89e0*/  BAR.SYNC.DEFER_BLOCKING 0x1, 0x80 ;  /* 0x0042000000007b1d */ /* 0x000fe20000010000 */
[----:B------:R-:W-:Y:S01]  /*89f0*/  UISETP.NE.AND UP0, UPT, UR53, -0x2, UPT ;  /* 0xfffffffe3500788c */ /* 0x000fe2000bf05270 */
[----:B------:R-:W-:Y:S08]  /*8a00*/  IADD3 R0, PT, PT, R36, 0x1, RZ ;  /* 0x0000000124007810 */ /* 0x000ff00007ffe0ff */
[----:B------:R-:W-:Y:S05]  /*8a10*/  BRA.U !UP0, `(.L_x_144) ;  /* 0x0000000108287547 */ /* 0x000fea000b800000 */
[----:B------:R-:W2:Y:S01]  /*8a20*/  S2R R2, SR_CgaCtaId ;  /* 0x0000000000027919 */ /* 0x000ea20000008800 */
[----:B------:R-:W-:Y:S01]  /*8a30*/  ISETP.NE.AND P0, PT, R103, RZ, PT ;  /* 0x000000ff6700720c */ /* 0x000fe20003f05270 */
[----:B------:R-:W-:Y:S01]  /*8a40*/  IMAD.U32 R3, RZ, RZ, UR52 ;  /* 0x00000034ff037e24 */ /* 0x000fe2000f8e00ff */
[----:B------:R-:W-:Y:S04]  /*8a50*/  UIADD3 UR4, UPT, UPT, UR52, 0x1, URZ ;  /* 0x0000000134047890 */ /* 0x000fe8000fffe0ff */
[----:B------:R-:W-:Y:S04]  /*8a60*/  UISETP.NE.AND UP0, UPT, UR4, 0x3, UPT ;  /* 0x000000030400788c */ /* 0x000fe8000bf05270 */
[----:B------:R-:W-:Y:S03]  /*8a70*/  USEL UR52, UR4, URZ, UP0 ;  /* 0x000000ff04347287 */ /* 0x000fe60008000000 */
[----:B------:R-:W-:Y:S05]  /*8a80*/  @P0 LEA R3, R3, UR47, 0x3 ;  /* 0x0000002f03030c11 */ /* 0x000fea000f8e18ff */
[----:B------:R-:W-:Y:S05]  /*8a90*/  @P0 VIADD R3, R3, 0x158 ;  /* 0x0000015803030836 */ /* 0x000fea0000000000 */
[----:B--2---:R-:W-:Y:S04]  /*8aa0*/  @P0 PRMT R2, R2, 0x654, R3 ;  /* 0x0000065402020816 */ /* 0x004fe80000000003 */
[----:B------:R2:W-:Y:S03]  /*8ab0*/  @P0 SYNCS.ARRIVE.TRANS64.RED.A1T0 RZ, [R2+URZ], RZ ;  /* 0x000000ff02ff09a7 */ /* 0x0005e600081004ff */
.L_x_144:
[----:B------:R-:W-:Y:S01]  /*8ac0*/  R2UR UR6, R102 ;  /* 0x00000000660672ca */ /* 0x000fe200000e0000 */
[----:B------:R-:W-:Y:S01]  /*8ad0*/  UIADD3 UR53, UPT, UPT, UR53, 0x2, URZ ;  /* 0x0000000235357890 */ /* 0x000fe2000fffe0ff */
[----:B------:R-:W-:Y:S01]  /*8ae0*/  R2UR UR5, R90 ;  /* 0x000000005a0572ca */ /* 0x000fe200000e0000 */
[----:B------:R-:W-:Y:S01]  /*8af0*/  UMOV UR36, UR63 ;  /* 0x0000003f00247c82 */ /* 0x000fe20008000000 */
[----:B------:R-:W-:Y:S02]  /*8b00*/  R2UR UR4, R91 ;  /* 0x000000005b0472ca */ /* 0x000fe400000e0000 */
[----:B------:R-:W-:Y:S02]  /*8b10*/  ISETP.NE.AND P0, PT, R94, 0x2, PT ;  /* 0x000000025e00780c */ /* 0x000fe40003f05270 */
[----:B------:R-:W-:Y:S02]  /*8b20*/  ISETP.NE.AND P1, PT, R0, 0x4, PT ;  /* 0x000000040000780c */ /* 0x000fe40003f25270 */
[----:B--2---:R-:W-:Y:S02]  /*8b30*/  SEL R2, RZ, 0x1, P0 ;  /* 0x00000001ff027807 */ /* 0x004fe40000000000 */
[----:B------:R-:W-:Y:S01]  /*8b40*/  SEL R3, RZ, 0x1, P1 ;  /* 0x00000001ff037807 */ /* 0x000fe20000800000 */
[----:B------:R-:W-:Y:S01]  /*8b50*/  UISETP.NE.AND UP0, UPT, UR6, URZ, UPT ;  /* 0x000000ff0600728c */ /* 0x000fe2000bf05270 */
[----:B------:R-:W-:Y:S01]  /*8b60*/  LOP3.LUT R97, R97, R2, RZ, 0x3c, !PT ;  /* 0x0000000261617212 */ /* 0x000fe200078e3cff */
[----:B------:R-:W-:Y:S01]  /*8b70*/  UIADD3 UR32, UPT, UPT, UR37, UR5, URZ ;  /* 0x0000000525207290 */ /* 0x000fe2000fffe0ff */
[----:B------:R-:W-:Y:S01]  /*8b80*/  LOP3.LUT R98, R98, R3, RZ, 0x3c, !PT ;  /* 0x0000000362627212 */ /* 0x000fe200078e3cff */
[----:B------:R-:W-:Y:S01]  /*8b90*/  UIADD3 UR25, UPT, UPT, UR38, UR4, URZ ;  /* 0x0000000426197290 */ /* 0x000fe2000fffe0ff */
[----:B------:R-:W-:Y:S02]  /*8ba0*/  SEL R94, R94, RZ, P0 ;  /* 0x000000ff5e5e7207 */ /* 0x000fe40000000000 */
[----:B------:R-:W-:Y:S02]  /*8bb0*/  SEL R36, R0, RZ, P1 ;  /* 0x000000ff00247207 */ /* 0x000fe40000800000 */
[----:B------:R-:W-:Y:S07]  /*8bc0*/  BRA.U UP0, `(.L_x_145) ;  /* 0xffffffd500a47547 */ /* 0x000fee000b83ffff */
[----:B------:R-:W2:Y:S01]  /*8bd0*/  LDCU.64 UR4, c[0x0][0x888] ;  /* 0x00011100ff0477ac */ /* 0x000ea20008000a00 */
[----:B------:R-:W3:Y:S01]  /*8be0*/  LDCU.64 UR6, c[0x0][0x890] ;  /* 0x00011200ff0677ac */ /* 0x000ee20008000a00 */
[----:B--2---:R-:W-:Y:S02]  /*8bf0*/  ISETP.NE.U32.AND P2, PT, RZ, UR4, PT ;  /* 0x00000004ff007c0c */ /* 0x004fe4000bf45070 */
[----:B---3--:R-:W-:Y:S02]  /*8c00*/  ISETP.NE.U32.AND P1, PT, RZ, UR6, PT ;  /* 0x00000006ff007c0c */ /* 0x008fe4000bf25070 */
[----:B------:R-:W-:Y:S02]  /*8c10*/  ISETP.NE.AND.EX P2, PT, RZ, UR5, PT, P2 ;  /* 0x00000005ff007c0c */ /* 0x000fe4000bf45320 */
[----:B------:R-:W-:-:S13]  /*8c20*/  ISETP.NE.AND.EX P0, PT, RZ, UR7, PT, P1 ;  /* 0x00000007ff007c0c */ /* 0x000fda000bf05310 */
[----:B------:R-:W-:Y:S05]  /*8c30*/  @P2 BRA P0, `(.L_x_146) ;  /* 0x00000000003c2947 */ /* 0x000fea0000000000 */
[----:B------:R-:W-:-:S13]  /*8c40*/  ISETP.NE.AND.EX P1, PT, RZ, UR7, PT, P1 ;  /* 0x00000007ff007c0c */ /* 0x000fda000bf25310 */
[----:B------:R-:W-:Y:S05]  /*8c50*/  @P1 BRA `(.L_x_147) ;  /* 0x00000000000c1947 */ /* 0x000fea0003800000 */
[----:B------:R-:W-:-:S13]  /*8c60*/  FSETP.NEU.AND P0, PT, R41, RZ, PT ;  /* 0x000000ff2900720b */ /* 0x000fda0003f0d000 */
[----:B------:R-:W-:Y:S05]  /*8c70*/  @!P0 EXIT ;  /* 0x000000000000894d */ /* 0x000fea0003800000 */
[----:B------:R-:W-:Y:S05]  /*8c80*/  BRA `(.L_x_146) ;  /* 0x0000000000287947 */ /* 0x000fea0003800000 */
.L_x_147:
[----:B------:R-:W-:Y:S01]  /*8c90*/  ISETP.NE.AND P0, PT, R93, RZ, PT ;  /* 0x000000ff5d00720c */ /* 0x000fe20003f05270 */
[----:B------:R-:W-:-:S12]  /*8ca0*/  BSSY.RECONVERGENT B0, `(.L_x_146) ;  /* 0x0000008000007945 */ /* 0x000fd80003800200 */
[----:B------:R-:W-:Y:S05]  /*8cb0*/  @P0 BRA `(.L_x_148) ;  /* 0x0000000000100947 */ /* 0x000fea0003800000 */
[----:B------:R-:W-:-:S04]  /*8cc0*/  ISETP.NE.U32.AND P0, PT, RZ, UR4, PT ;  /* 0x00000004ff007c0c */ /* 0x000fc8000bf05070 */
[----:B------:R-:W-:-:S13]  /*8cd0*/  ISETP.NE.AND.EX P0, PT, RZ, UR5, PT, P0 ;  /* 0x00000005ff007c0c */ /* 0x000fda000bf05300 */
[----:B------:R-:W-:Y:S05]  /*8ce0*/  @!P0 EXIT ;  /* 0x000000000000894d */ /* 0x000fea0003800000 */
[----:B------:R-:W-:Y:S05]  /*8cf0*/  BRA `(.L_x_149) ;  /* 0x0000000000087947 */ /* 0x000fea0003800000 */
.L_x_148:
[----:B------:R-:W-:-:S13]  /*8d00*/  FSETP.NEU.AND P0, PT, R41, RZ, PT ;  /* 0x000000ff2900720b */ /* 0x000fda0003f0d000 */
[----:B------:R-:W-:Y:S05]  /*8d10*/  @!P0 EXIT ;  /* 0x000000000000894d */ /* 0x000fea0003800000 */
.L_x_149:
[----:B------:R-:W-:Y:S05]  /*8d20*/  BSYNC.RECONVERGENT B0 ;  /* 0x0000000000007941 */ /* 0x000fea0003800200 */
.L_x_146:
[----:B------:R-:W2:Y:S01]  /*8d30*/  S2UR UR7, SR_CgaCtaId ;  /* 0x00000000000779c3 */ /* 0x000ea20000008800 */
[----:B------:R-:W-:Y:S01]  /*8d40*/  ULEA UR6, UR52, UR47, 0x3 ;  /* 0x0000002f34067291 */ /* 0x000fe2000f8e18ff */
[----:B------:R-:W-:-:S04]  /*8d50*/  DEPBAR.LE SB0, 0x0 ;  /* 0x000080000000791a */ /* 0x000fc80000000000 */
[----:B------:R-:W-:-:S04]  /*8d60*/  UIADD3 UR6, UPT, UPT, UR6, 0x158, URZ ;  /* 0x0000015806067890 */ /* 0x000fc8000fffe0ff */
[----:B--2---:R-:W-:-:S09]  /*8d70*/  UPRMT UR6, UR7, 0x654, UR6 ;  /* 0x0000065407067896 */ /* 0x004fd20008000006 */
[----:B------:R-:W-:Y:S01]  /*8d80*/  SYNCS.ARRIVE.TRANS64.RED.A1T0 RZ, [UR6], RZ ;  /* 0x000000ffffff79a7 */ /* 0x000fe20008100406 */
[----:B------:R-:W-:Y:S05]  /*8d90*/  EXIT ;  /* 0x000000000000794d */ /* 0x000fea0003800000 */
.L_x_25:
[----:B-1----:R1:W2:Y:S02]  /*8da0*/  SYNCS.PHASECHK.TRANS64.TRYWAIT P0, [R0+URZ+0x1f0], R3 ;  /* 0x0001f003000075a7 */ /* 0x0022a400080011ff */
[----:B--2---:R-:W-:Y:S05]  /*8db0*/  @!P0 NANOSLEEP.SYNCS 0x989680 ;  /* 0x009896800000895d */ /* 0x004fea0003900000 */
[----:B------:R-:W2:Y:S02]  /*8dc0*/  @!P0 SYNCS.PHASECHK.TRANS64 P0, [R0+URZ+0x1f0], R3 ;  /* 0x0001f003000085a7 */ /* 0x000ea400080010ff */
[----:B--2---:R-:W-:Y:S05]  /*8dd0*/  @!P0 BRA `(.L_x_25) ;  /* 0xfffffffc00f08947 */ /* 0x004fea000383ffff */
[----:B------:R-:W-:Y:S05]  /*8de0*/  BRA `(.L_x_150) ;  /* 0xffffff8c00e47947 */ /* 0x000fea000383ffff */
.L_x_28:
[----:B-1----:R-:W-:-:S07]  /*8df0*/  MOV R0, UR33 ;  /* 0x0000002100007c02 */ /* 0x002fce0008000f00 */
.L_x_151:
[----:B-1----:R1:W2:Y:S02]  /*8e00*/  SYNCS.PHASECHK.TRANS64.TRYWAIT P0, [R0+URZ+0xa0], R3 ;  /* 0x0000a003000075a7 */ /* 0x0022a400080011ff */
[----:B--2---:R-:W-:Y:S05]  /*8e10*/  @!P0 NANOSLEEP.SYNCS 0x989680 ;  /* 0x009896800000895d */ /* 0x004fea0003900000 */
[----:B------:R-:W2:Y:S02]  /*8e20*/  @!P0 SYNCS.PHASECHK.TRANS64 P0, [R0+URZ+0xa0], R3 ;  /* 0x0000a003000085a7 */ /* 0x000ea400080010ff */
[----:B--2---:R-:W-:Y:S05]  /*8e30*/  @!P0 BRA `(.L_x_151) ;  /* 0xfffffffc00f08947 */ /* 0x004fea000383ffff */
[----:B------:R-:W-:Y:S05]  /*8e40*/  BRA `(.L_x_27) ;  /* 0xffffff9000347947 */ /* 0x000fea000383ffff */
.L_x_35:
[----:B-1----:R-:W-:-:S07]  /*8e50*/  MOV R0, UR17 ;  /* 0x0000001100007c02 */ /* 0x002fce0008000f00 */
.L_x_152:
[----:B-1----:R1:W2:Y:S02]  /*8e60*/  SYNCS.PHASECHK.TRANS64.TRYWAIT P0, [R0+URZ+0xa0], R3 ;  /* 0x0000a003000075a7 */ /* 0x0022a400080011ff */
[----:B--2---:R-:W-:Y:S05]  /*8e70*/  @!P0 NANOSLEEP.SYNCS 0x989680 ;  /* 0x009896800000895d */ /* 0x004fea0003900000 */
[----:B------:R-:W2:Y:S02]  /*8e80*/  @!P0 SYNCS.PHASECHK.TRANS64 P0, [R0+URZ+0xa0], R3 ;  /* 0x0000a003000085a7 */ /* 0x000ea400080010ff */
[----:B--2---:R-:W-:Y:S05]  /*8e90*/  @!P0 BRA `(.L_x_152) ;  /* 0xfffffffc00f08947 */ /* 0x004fea000383ffff */
[----:B------:R-:W-:Y:S05]  /*8ea0*/  BRA `(.L_x_34) ;  /* 0xffffff9000f87947 */ /* 0x000fea000383ffff */
.L_x_40:
[----:B-1----:R1:W2:Y:S02]  /*8eb0*/  SYNCS.PHASECHK.TRANS64.TRYWAIT P0, [R3+URZ+0x180], R0 ;  /* 0x00018000030075a7 */ /* 0x0022a400080011ff */
[----:B--2---:R-:W-:Y:S05]  /*8ec0*/  @!P0 NANOSLEEP.SYNCS 0x989680 ;  /* 0x009896800000895d */ /* 0x004fea0003900000 */
[----:B------:R-:W2:Y:S02]  /*8ed0*/  @!P0 SYNCS.PHASECHK.TRANS64 P0, [R3+URZ+0x180], R0 ;  /* 0x00018000030085a7 */ /* 0x000ea400080010ff */
[----:B--2---:R-:W-:Y:S05]  /*8ee0*/  @!P0 BRA `(.L_x_40) ;  /* 0xfffffffc00f08947 */ /* 0x004fea000383ffff */
[----:B------:R-:W-:Y:S05]  /*8ef0*/  BRA `(.L_x_153) ;  /* 0xffffff94009c7947 */ /* 0x000fea000383ffff */
.L_x_44:
[----:B-1----:R-:W-:-:S07]  /*8f00*/  MOV R0, UR4 ;  /* 0x0000000400007c02 */ /* 0x002fce0008000f00 */
.L_x_154:
[----:B-1----:R1:W2:Y:S02]  /*8f10*/  SYNCS.PHASECHK.TRANS64.TRYWAIT P0, [R0+URZ], R3 ;  /* 0x00000003000075a7 */ /* 0x0022a400080011ff */
[----:B--2---:R-:W-:Y:S05]  /*8f20*/  @!P0 NANOSLEEP.SYNCS 0x989680 ;  /* 0x009896800000895d */ /* 0x004fea0003900000 */
[----:B------:R-:W2:Y:S02]  /*8f30*/  @!P0 SYNCS.PHASECHK.TRANS64 P0, [R0+URZ], R3 ;  /* 0x00000003000085a7 */ /* 0x000ea400080010ff */
[----:B--2---:R-:W-:Y:S05]  /*8f40*/  @!P0 BRA `(.L_x_154) ;  /* 0xfffffffc00f08947 */ /* 0x004fea000383ffff */
[----:B------:R-:W-:Y:S05]  /*8f50*/  BRA `(.L_x_155) ;  /* 0xffffff9c00487947 */ /* 0x000fea000383ffff */
.L_x_45:
[----:B------:R-:W-:-:S07]  /*8f60*/  MOV R0, UR5 ;  /* 0x0000000500007c02 */ /* 0x000fce0008000f00 */
.L_x_156:
[----:B-1----:R1:W2:Y:S02]  /*8f70*/  SYNCS.PHASECHK.TRANS64.TRYWAIT P0, [R0+URZ], R3 ;  /* 0x00000003000075a7 */ /* 0x0022a400080011ff */
[----:B--2---:R-:W-:Y:S05]  /*8f80*/  @!P0 NANOSLEEP.SYNCS 0x989680 ;  /* 0x009896800000895d */ /* 0x004fea0003900000 */
[----:B------:R-:W2:Y:S02]  /*8f90*/  @!P0 SYNCS.PHASECHK.TRANS64 P0, [R0+URZ], R3 ;  /* 0x00000003000085a7 */ /* 0x000ea400080010ff */
[----:B--2---:R-:W-:Y:S05]  /*8fa0*/  @!P0 BRA `(.L_x_156) ;  /* 0xfffffffc00f08947 */ /* 0x004fea000383ffff */
[----:B------:R-:W-:Y:S05]  /*8fb0*/  BRA `(.L_x_157) ;  /* 0xffffff9c00547947 */ /* 0x000fea000383ffff */
.L_x_46:
[----:B------:R-:W-:-:S07]  /*8fc0*/  MOV R0, UR5 ;  /* 0x0000000500007c02 */ /* 0x000fce0008000f00 */
.L_x_158:
[----:B-1----:R1:W2:Y:S02]  /*8fd0*/  SYNCS.PHASECHK.TRANS64.TRYWAIT P0, [R0+URZ], R3 ;  /* 0x00000003000075a7 */ /* 0x0022a400080011ff */
[----:B--2---:R-:W-:Y:S05]  /*8fe0*/  @!P0 NANOSLEEP.SYNCS 0x989680 ;  /* 0x009896800000895d */ /* 0x004fea0003900000 */
[----:B------:R-:W2:Y:S02]  /*8ff0*/  @!P0 SYNCS.PHASECHK.TRANS64 P0, [R0+URZ], R3 ;  /* 0x00000003000085a7 */ /* 0x000ea400080010ff */
[----:B--2---:R-:W-:Y:S05]  /*9000*/  @!P0 BRA `(.L_x_158) ;  /* 0xfffffffc00f08947 */ /* 0x004fea000383ffff */
[----:B------:R-:W-:Y:S05]  /*9010*/  BRA `(.L_x_159) ;  /* 0xffffff9c00607947 */ /* 0x000fea000383ffff */
.L_x_47:
[----:B------:R-:W-:-:S07]  /*9020*/  MOV R0, UR5 ;  /* 0x0000000500007c02 */ /* 0x000fce0008000f00 */
.L_x_160:
[----:B-1----:R1:W2:Y:S02]  /*9030*/  SYNCS.PHASECHK.TRANS64.TRYWAIT P0, [R0+URZ], R3 ;  /* 0x00000003000075a7 */ /* 0x0022a400080011ff */
[----:B--2---:R-:W-:Y:S05]  /*9040*/  @!P0 NANOSLEEP.SYNCS 0x989680 ;  /* 0x009896800000895d */ /* 0x004fea0003900000 */
[----:B------:R-:W2:Y:S02]  /*9050*/  @!P0 SYNCS.PHASECHK.TRANS64 P0, [R0+URZ], R3 ;  /* 0x00000003000085a7 */ /* 0x000ea400080010ff */
[----:B--2---:R-:W-:Y:S05]  /*9060*/  @!P0 BRA `(.L_x_160) ;  /* 0xfffffffc00f08947 */ /* 0x004fea000383ffff */
[----:B------:R-:W-:Y:S05]  /*9070*/  BRA `(.L_x_161) ;  /* 0xffffff9c006c7947 */ /* 0x000fea000383ffff */
.L_x_48:
[----:B------:R-:W-:-:S07]  /*9080*/  MOV R0, UR5 ;  /* 0x0000000500007c02 */ /* 0x000fce0008000f00 */
.L_x_162:
[----:B-1----:R1:W2:Y:S02]  /*9090*/  SYNCS.PHASECHK.TRANS64.TRYWAIT P0, [R0+URZ], R3 ;  /* 0x00000003000075a7 */ /* 0x0022a400080011ff */
[----:B--2---:R-:W-:Y:S05]  /*90a0*/  @!P0 NANOSLEEP.SYNCS 0x989680 ;  /* 0x009896800000895d */ /* 0x004fea0003900000 */
[----:B------:R-:W2:Y:S02]  /*90b0*/  @!P0 SYNCS.PHASECHK.TRANS64 P0, [R0+URZ], R3 ;  /* 0x00000003000085a7 */ /* 0x000ea400080010ff */
[----:B--2---:R-:W-:Y:S05]  /*90c0*/  @!P0 BRA `(.L_x_162) ;  /* 0xfffffffc00f08947 */ /* 0x004fea000383ffff */
[----:B------:R-:W-:Y:S05]  /*90d0*/  BRA `(.L_x_163) ;  /* 0xffffff9c00787947 */ /* 0x000fea000383ffff */
.L_x_49:
[----:B------:R-:W-:-:S07]  /*90e0*/  MOV R0, UR5 ;  /* 0x0000000500007c02 */ /* 0x000fce0008000f00 */
.L_x_164:
[----:B-1----:R1:W2:Y:S02]  /*90f0*/  SYNCS.PHASECHK.TRANS64.TRYWAIT P0, [R0+URZ], R3 ;  /* 0x00000003000075a7 */ /* 0x0022a400080011ff */
[----:B--2---:R-:W-:Y:S05]  /*9100*/  @!P0 NANOSLEEP.SYNCS 0x989680 ;  /* 0x009896800000895d */ /* 0x004fea0003900000 */
[----:B------:R-:W2:Y:S02]  /*9110*/  @!P0 SYNCS.PHASECHK.TRANS64 P0, [R0+URZ], R3 ;  /* 0x00000003000085a7 */ /* 0x000ea400080010ff */
[----:B--2---:R-:W-:Y:S05]  /*9120*/  @!P0 BRA `(.L_x_164) ;  /* 0xfffffffc00f08947 */ /* 0x004fea000383ffff */
[----:B------:R-:W-:Y:S05]  /*9130*/  BRA `(.L_x_165) ;  /* 0xffffff9c00847947 */ /* 0x000fea000383ffff */
.L_x_50:
[----:B------:R-:W-:-:S07]  /*9140*/  MOV R0, UR5 ;  /* 0x0000000500007c02 */ /* 0x000fce0008000f00 */
.L_x_166:
[----:B-1----:R1:W2:Y:S02]  /*9150*/  SYNCS.PHASECHK.TRANS64.TRYWAIT P0, [R0+URZ], R3 ;  /* 0x00000003000075a7 */ /* 0x0022a400080011ff */
[----:B--2---:R-:W-:Y:S05]  /*9160*/  @!P0 NANOSLEEP.SYNCS 0x989680 ;  /* 0x009896800000895d */ /* 0x004fea0003900000 */
[----:B------:R-:W2:Y:S02]  /*9170*/  @!P0 SYNCS.PHASECHK.TRANS64 P0, [R0+URZ], R3 ;  /* 0x00000003000085a7 */ /* 0x000ea400080010ff */
[----:B--2---:R-:W-:Y:S05]  /*9180*/  @!P0 BRA `(.L_x_166) ;  /* 0xfffffffc00f08947 */ /* 0x004fea000383ffff */
[----:B------:R-:W-:Y:S05]  /*9190*/  BRA `(.L_x_167) ;  /* 0xffffff9c00907947 */ /* 0x000fea000383ffff */
.L_x_51:
[----:B------:R-:W-:-:S07]  /*91a0*/  MOV R0, UR5 ;  /* 0x0000000500007c02 */ /* 0x000fce0008000f00 */
.L_x_168:
[----:B-1----:R1:W2:Y:S02]  /*91b0*/  SYNCS.PHASECHK.TRANS64.TRYWAIT P0, [R0+URZ], R3 ;  /* 0x00000003000075a7 */ /* 0x0022a400080011ff */
[----:B--2---:R-:W-:Y:S05]  /*91c0*/  @!P0 NANOSLEEP.SYNCS 0x989680 ;  /* 0x009896800000895d */ /* 0x004fea0003900000 */
[----:B------:R-:W2:Y:S02]  /*91d0*/  @!P0 SYNCS.PHASECHK.TRANS64 P0, [R0+URZ], R3 ;  /* 0x00000003000085a7 */ /* 0x000ea400080010ff */
[----:B--2---:R-:W-:Y:S05]  /*91e0*/  @!P0 BRA `(.L_x_168) ;  /* 0xfffffffc00f08947 */ /* 0x004fea000383ffff */
[----:B------:R-:W-:Y:S05]  /*91f0*/  BRA `(.L_x_169) ;  /* 0xffffff9c009c7947 */ /* 0x000fea000383ffff */
.L_x_52:
[----:B------:R-:W-:-:S07]  /*9200*/  MOV R0, UR5 ;  /* 0x0000000500007c02 */ /* 0x000fce0008000f00 */
.L_x_170:
[----:B-1----:R1:W2:Y:S02]  /*9210*/  SYNCS.PHASECHK.TRANS64.TRYWAIT P0, [R0+URZ], R3 ;  /* 0x00000003000075a7 */ /* 0x0022a400080011ff */
[----:B--2---:R-:W-:Y:S05]  /*9220*/  @!P0 NANOSLEEP.SYNCS 0x989680 ;  /* 0x009896800000895d */ /* 0x004fea0003900000 */
[----:B------:R-:W2:Y:S02]  /*9230*/  @!P0 SYNCS.PHASECHK.TRANS64 P0, [R0+URZ], R3 ;  /* 0x00000003000085a7 */ /* 0x000ea400080010ff */
[----:B--2---:R-:W-:Y:S05]  /*9240*/  @!P0 BRA `(.L_x_170) ;  /* 0xfffffffc00f08947 */ /* 0x004fea000383ffff */
[----:B------:R-:W-:Y:S05]  /*9250*/  BRA `(.L_x_171) ;  /* 0xffffff9c00a87947 */ /* 0x000fea000383ffff */
.L_x_53:
[----:B------:R-:W-:-:S07]  /*9260*/  MOV R0, UR5 ;  /* 0x0000000500007c02 */ /* 0x000fce0008000f00 */
.L_x_172:
[----:B-1----:R1:W2:Y:S02]  /*9270*/  SYNCS.PHASECHK.TRANS64.TRYWAIT P0, [R0+URZ], R3 ;  /* 0x00000003000075a7 */ /* 0x0022a400080011ff */
[----:B--2---:R-:W-:Y:S05]  /*9280*/  @!P0 NANOSLEEP.SYNCS 0x989680 ;  /* 0x009896800000895d */ /* 0x004fea0003900000 */
[----:B------:R-:W2:Y:S02]  /*9290*/  @!P0 SYNCS.PHASECHK.TRANS64 P0, [R0+URZ], R3 ;  /* 0x00000003000085a7 */ /* 0x000ea400080010ff */
[----:B--2---:R-:W-:Y:S05]  /*92a0*/  @!P0 BRA `(.L_x_172) ;  /* 0xfffffffc00f08947 */ /* 0x004fea000383ffff */
[----:B------:R-:W-:Y:S05]  /*92b0*/  BRA `(.L_x_173) ;  /* 0xffffff9c00b47947 */ /* 0x000fea000383ffff */
.L_x_54:
[----:B------:R-:W-:-:S07]  /*92c0*/  MOV R0, UR5 ;  /* 0x0000000500007c02 */ /* 0x000fce0008000f00 */
.L_x_174:
[----:B-1----:R1:W2:Y:S02]  /*92d0*/  SYNCS.PHASECHK.TRANS64.TRYWAIT P0, [R0+URZ], R3 ;  /* 0x00000003000075a7 */ /* 0x0022a400080011ff */
[----:B--2---:R-:W-:Y:S05]  /*92e0*/  @!P0 NANOSLEEP.SYNCS 0x989680 ;  /* 0x009896800000895d */ /* 0x004fea0003900000 */
[----:B------:R-:W2:Y:S02]  /*92f0*/  @!P0 SYNCS.PHASECHK.TRANS64 P0, [R0+URZ], R3 ;  /* 0x00000003000085a7 */ /* 0x000ea400080010ff */
[----:B--2---:R-:W-:Y:S05]  /*9300*/  @!P0 BRA `(.L_x_174) ;  /* 0xfffffffc00f08947 */ /* 0x004fea000383ffff */
[----:B------:R-:W-:Y:S05]  /*9310*/  BRA `(.L_x_175) ;  /* 0xffffff9c00c07947 */ /* 0x000fea000383ffff */
.L_x_55:
[----:B------:R-:W-:-:S07]  /*9320*/  MOV R0, UR5 ;  /* 0x0000000500007c02 */ /* 0x000fce0008000f00 */
.L_x_176:
[----:B-1----:R1:W2:Y:S02]  /*9330*/  SYNCS.PHASECHK.TRANS64.TRYWAIT P0, [R0+URZ], R3 ;  /* 0x00000003000075a7 */ /* 0x0022a400080011ff */
[----:B--2---:R-:W-:Y:S05]  /*9340*/  @!P0 NANOSLEEP.SYNCS 0x989680 ;  /* 0x009896800000895d */ /* 0x004fea0003900000 */
[----:B------:R-:W2:Y:S02]  /*9350*/  @!P0 SYNCS.PHASECHK.TRANS64 P0, [R0+URZ], R3 ;  /* 0x00000003000085a7 */ /* 0x000ea400080010ff */
[----:B--2---:R-:W-:Y:S05]  /*9360*/  @!P0 BRA `(.L_x_176) ;  /* 0xfffffffc00f08947 */ /* 0x004fea000383ffff */
[----:B------:R-:W-:Y:S05]  /*9370*/  BRA `(.L_x_177) ;  /* 0xffffff9c00cc7947 */ /* 0x000fea000383ffff */
.L_x_56:
[----:B------:R-:W-:-:S07]  /*9380*/  MOV R0, UR5 ;  /* 0x0000000500007c02 */ /* 0x000fce0008000f00 */
.L_x_178:
[----:B-1----:R1:W2:Y:S02]  /*9390*/  SYNCS.PHASECHK.TRANS64.TRYWAIT P0, [R0+URZ], R3 ;  /* 0x00000003000075a7 */ /* 0x0022a400080011ff */
[----:B--2---:R-:W-:Y:S05]  /*93a0*/  @!P0 NANOSLEEP.SYNCS 0x989680 ;  /* 0x009896800000895d */ /* 0x004fea0003900000 */
[----:B------:R-:W2:Y:S02]  /*93b0*/  @!P0 SYNCS.PHASECHK.TRANS64 P0, [R0+URZ], R3 ;  /* 0x00000003000085a7 */ /* 0x000ea400080010ff */
[----:B--2---:R-:W-:Y:S05]  /*93c0*/  @!P0 BRA `(.L_x_178) ;  /* 0xfffffffc00f08947 */ /* 0x004fea000383ffff */
[----:B------:R-:W-:Y:S05]  /*93d0*/  BRA `(.L_x_179) ;  /* 0xffffff9c00d87947 */ /* 0x000fea000383ffff */
.L_x_57:
[----:B------:R-:W-:-:S07]  /*93e0*/  MOV R0, UR5 ;  /* 0x0000000500007c02 */ /* 0x000fce0008000f00 */
.L_x_180:
[----:B-1----:R1:W2:Y:S02]  /*93f0*/  SYNCS.PHASECHK.TRANS64.TRYWAIT P0, [R0+URZ], R3 ;  /* 0x00000003000075a7 */ /* 0x0022a400080011ff */
[----:B--2---:R-:W-:Y:S05]  /*9400*/  @!P0 NANOSLEEP.SYNCS 0x989680 ;  /* 0x009896800000895d */ /* 0x004fea0003900000 */
[----:B------:R-:W2:Y:S02]  /*9410*/  @!P0 SYNCS.PHASECHK.TRANS64 P0, [R0+URZ], R3 ;  /* 0x00000003000085a7 */ /* 0x000ea400080010ff */
[----:B--2---:R-:W-:Y:S05]  /*9420*/  @!P0 BRA `(.L_x_180) ;  /* 0xfffffffc00f08947 */ /* 0x004fea000383ffff */
[----:B------:R-:W-:Y:S05]  /*9430*/  BRA `(.L_x_181) ;  /* 0xffffff9c00e47947 */ /* 0x000fea000383ffff */
.L_x_58:
[----:B------:R-:W-:-:S07]  /*9440*/  MOV R0, UR5 ;  /* 0x0000000500007c02 */ /* 0x000fce0008000f00 */
.L_x_182:
[----:B-1----:R1:W2:Y:S02]  /*9450*/  SYNCS.PHASECHK.TRANS64.TRYWAIT P0, [R0+URZ], R3 ;  /* 0x00000003000075a7 */ /* 0x0022a400080011ff */
[----:B--2---:R-:W-:Y:S05]  /*9460*/  @!P0 NANOSLEEP.SYNCS 0x989680 ;  /* 0x009896800000895d */ /* 0x004fea0003900000 */
[----:B------:R-:W2:Y:S02]  /*9470*/  @!P0 SYNCS.PHASECHK.TRANS64 P0, [R0+URZ], R3 ;  /* 0x00000003000085a7 */ /* 0x000ea400080010ff */
[----:B--2---:R-:W-:Y:S05]  /*9480*/  @!P0 BRA `(.L_x_182) ;  /* 0xfffffffc00f08947 */ /* 0x004fea000383ffff */
[----:B------:R-:W-:Y:S05]  /*9490*/  BRA `(.L_x_183) ;  /* 0xffffff9c00f07947 */ /* 0x000fea000383ffff */
.L_x_59:
[----:B------:R-:W-:-:S07]  /*94a0*/  MOV R0, UR5 ;  /* 0x0000000500007c02 */ /* 0x000fce0008000f00 */
.L_x_184:
[----:B-1----:R1:W2:Y:S02]  /*94b0*/  SYNCS.PHASECHK.TRANS64.TRYWAIT P0, [R0+URZ], R3 ;  /* 0x00000003000075a7 */ /* 0x0022a400080011ff */
[----:B--2---:R-:W-:Y:S05]  /*94c0*/  @!P0 NANOSLEEP.SYNCS 0x989680 ;  /* 0x009896800000895d */ /* 0x004fea0003900000 */
[----:B------:R-:W2:Y:S02]  /*94d0*/  @!P0 SYNCS.PHASECHK.TRANS64 P0, [R0+URZ], R3 ;  /* 0x00000003000085a7 */ /* 0x000ea400080010ff */
[----:B--2---:R-:W-:Y:S05]  /*94e0*/  @!P0 BRA `(.L_x_184) ;  /* 0xfffffffc00f08947 */ /* 0x004fea000383ffff */
[----:B------:R-:W-:Y:S05]  /*94f0*/  BRA `(.L_x_185) ;  /* 0xffffff9c00fc7947 */ /* 0x000fea000383ffff */
.L_x_60:
[----:B------:R-:W-:-:S07]  /*9500*/  MOV R0, UR5 ;  /* 0x0000000500007c02 */ /* 0x000fce0008000f00 */
.L_x_186:
[----:B-1----:R1:W2:Y:S02]  /*9510*/  SYNCS.PHASECHK.TRANS64.TRYWAIT P0, [R0+URZ], R3 ;  /* 0x00000003000075a7 */ /* 0x0022a400080011ff */
[----:B--2---:R-:W-:Y:S05]  /*9520*/  @!P0 NANOSLEEP.SYNCS 0x989680 ;  /* 0x009896800000895d */ /* 0x004fea0003900000 */
[----:B------:R-:W2:Y:S02]  /*9530*/  @!P0 SYNCS.PHASECHK.TRANS64 P0, [R0+URZ], R3 ;  /* 0x00000003000085a7 */ /* 0x000ea400080010ff */
[----:B--2---:R-:W-:Y:S05]  /*9540*/  @!P0 BRA `(.L_x_186) ;  /* 0xfffffffc00f08947 */ /* 0x004fea000383ffff */
[----:B------:R-:W-:Y:S05]  /*9550*/  BRA `(.L_x_187) ;  /* 0xffffffa000087947 */ /* 0x000fea000383ffff */
.L_x_61:
[----:B------:R-:W-:-:S07]  /*9560*/  MOV R0, UR5 ;  /* 0x0000000500007c02 */ /* 0x000fce0008000f00 */
.L_x_188:
[----:B-1----:R1:W2:Y:S02]  /*9570*/  SYNCS.PHASECHK.TRANS64.TRYWAIT P0, [R0+URZ], R3 ;  /* 0x00000003000075a7 */ /* 0x0022a400080011ff */
[----:B--2---:R-:W-:Y:S05]  /*9580*/  @!P0 NANOSLEEP.SYNCS 0x989680 ;  /* 0x009896800000895d */ /* 0x004fea0003900000 */
[----:B------:R-:W2:Y:S02]  /*9590*/  @!P0 SYNCS.PHASECHK.TRANS64 P0, [R0+URZ], R3 ;  /* 0x00000003000085a7 */ /* 0x000ea400080010ff */
[----:B--2---:R-:W-:Y:S05]  /*95a0*/  @!P0 BRA `(.L_x_188) ;  /* 0xfffffffc00f08947 */ /* 0x004fea000383ffff */
[----:B------:R-:W-:Y:S05]  /*95b0*/  BRA `(.L_x_189) ;  /* 0xffffffa000147947 */ /* 0x000fea000383ffff */
.L_x_62:
[----:B------:R-:W-:-:S07]  /*95c0*/  MOV R0, UR5 ;  /* 0x0000000500007c02 */ /* 0x000fce0008000f00 */
.L_x_190:
[----:B-1----:R1:W2:Y:S02]  /*95d0*/  SYNCS.PHASECHK.TRANS64.TRYWAIT P0, [R0+URZ], R3 ;  /* 0x00000003000075a7 */ /* 0x0022a400080011ff */
[----:B--2---:R-:W-:Y:S05]  /*95e0*/  @!P0 NANOSLEEP.SYNCS 0x989680 ;  /* 0x009896800000895d */ /* 0x004fea0003900000 */
[----:B------:R-:W2:Y:S02]  /*95f0*/  @!P0 SYNCS.PHASECHK.TRANS64 P0, [R0+URZ], R3 ;  /* 0x00000003000085a7 */ /* 0x000ea400080010ff */
[----:B--2---:R-:W-:Y:S05]  /*9600*/  @!P0 BRA `(.L_x_190) ;  /* 0xfffffffc00f08947 */ /* 0x004fea000383ffff */
[----:B------:R-:W-:Y:S05]  /*9610*/  BRA `(.L_x_191) ;  /* 0xffffffa000207947 */ /* 0x000fea000383ffff */
.L_x_65:
[----:B--2---:R2:W3:Y:S02]  /*9620*/  SYNCS.PHASECHK.TRANS64.TRYWAIT P0, [R2+URZ+0x1e0], R5 ;  /* 0x0001e005020075a7 */ /* 0x0044e400080011ff */
[----:B---3--:R-:W-:Y:S05]  /*9630*/  @!P0 NANOSLEEP.SYNCS 0x989680 ;  /* 0x009896800000895d */ /* 0x008fea0003900000 */
[----:B------:R-:W3:Y:S02]  /*9640*/  @!P0 SYNCS.PHASECHK.TRANS64 P0, [R2+URZ+0x1e0], R5 ;  /* 0x0001e005020085a7 */ /* 0x000ee400080010ff */
[----:B---3--:R-:W-:Y:S05]  /*9650*/  @!P0 BRA `(.L_x_65) ;  /* 0xfffffffc00f08947 */ /* 0x008fea000383ffff */
[----:B------:R-:W-:Y:S05]  /*9660*/  BRA `(.L_x_192) ;  /* 0xffffffa000847947 */ /* 0x000fea000383ffff */
.L_x_66:
[----:B------:R-:W-:-:S07]  /*9670*/  MOV R2, UR4 ;  /* 0x0000000400027c02 */ /* 0x000fce0008000f00 */
.L_x_193:
[----:B--2---:R2:W3:Y:S02]  /*9680*/  SYNCS.PHASECHK.TRANS64.TRYWAIT P0, [R2+URZ+0x190], R5 ;  /* 0x00019005020075a7 */ /* 0x0044e400080011ff */
[----:B---3--:R-:W-:Y:S05]  /*9690*/  @!P0 NANOSLEEP.SYNCS 0x989680 ;  /* 0x009896800000895d */ /* 0x008fea0003900000 */
[----:B------:R-:W3:Y:S02]  /*96a0*/  @!P0 SYNCS.PHASECHK.TRANS64 P0, [R2+URZ+0x190], R5 ;  /* 0x00019005020085a7 */ /* 0x000ee400080010ff */
[----:B---3--:R-:W-:Y:S05]  /*96b0*/  @!P0 BRA `(.L_x_193) ;  /* 0xfffffffc00f08947 */ /* 0x008fea000383ffff */
[----:B------:R-:W-:Y:S05]  /*96c0*/  BRA `(.L_x_194) ;  /* 0xffffffa000947947 */ /* 0x000fea000383ffff */
.L_x_67:
[----:B--2---:R2:W3:Y:S02]  /*96d0*/  SYNCS.PHASECHK.TRANS64.TRYWAIT P1, [R2+URZ+0x180], R5 ;  /* 0x00018005020075a7 */ /* 0x0044e400080211ff */
[----:B---3--:R-:W-:Y:S05]  /*96e0*/  @!P1 NANOSLEEP.SYNCS 0x989680 ;  /* 0x009896800000995d */ /* 0x008fea0003900000 */
[----:B------:R-:W3:Y:S02]  /*96f0*/  @!P1 SYNCS.PHASECHK.TRANS64 P1, [R2+URZ+0x180], R5 ;  /* 0x00018005020095a7 */ /* 0x000ee400080210ff */
[----:B---3--:R-:W-:Y:S05]  /*9700*/  @!P1 BRA `(.L_x_67) ;  /* 0xfffffffc00f09947 */ /* 0x008fea000383ffff */
[----:B------:R-:W-:Y:S05]  /*9710*/  BRA `(.L_x_195) ;  /* 0xffffffa000c47947 */ /* 0x000fea000383ffff */
.L_x_70:
[----:B------:R-:W-:-:S07]  /*9720*/  MOV R0, UR4 ;  /* 0x0000000400007c02 */ /* 0x000fce0008000f00 */
.L_x_196:
[----:B--2---:R2:W3:Y:S02]  /*9730*/  SYNCS.PHASECHK.TRANS64.TRYWAIT P0, [R0+URZ+0x190], R3 ;  /* 0x00019003000075a7 */ /* 0x0044e400080011ff */
[----:B---3--:R-:W-:Y:S05]  /*9740*/  @!P0 NANOSLEEP.SYNCS 0x989680 ;  /* 0x009896800000895d */ /* 0x008fea0003900000 */
[----:B------:R-:W3:Y:S02]  /*9750*/  @!P0 SYNCS.PHASECHK.TRANS64 P0, [R0+URZ+0x190], R3 ;  /* 0x00019003000085a7 */ /* 0x000ee400080010ff */
[----:B---3--:R-:W-:Y:S05]  /*9760*/  @!P0 BRA `(.L_x_196) ;  /* 0xfffffffc00f08947 */ /* 0x008fea000383ffff */
[----:B------:R-:W-:Y:S05]  /*9770*/  BRA `(.L_x_69) ;  /* 0xffffffa400187947 */ /* 0x000fea000383ffff */
.L_x_79:
[----:B--2---:R-:W-:-:S04]  /*9780*/  MOV R0, UR5 ;  /* 0x0000000500007c02 */ /* 0x004fc80008000f00 */
[----:B------:R2:W3:Y:S03]  /*9790*/  SYNCS.PHASECHK.TRANS64.TRYWAIT P0, [R0+URZ+0x8], R7 ;  /* 0x00000807000075a7 */ /* 0x0004e600080011ff */
[----:B---3--:R-:W-:Y:S05]  /*97a0*/  @!P0 NANOSLEEP.SYNCS 0x989680 ;  /* 0x009896800000895d */ /* 0x008fea0003900000 */
[----:B------:R-:W3:Y:S02]  /*97b0*/  @!P0 SYNCS.PHASECHK.TRANS64 P0, [R0+URZ+0x8], R7 ;  /* 0x00000807000085a7 */ /* 0x000ee400080010ff */
[----:B---3--:R-:W-:Y:S05]  /*97c0*/  @!P0 BRA `(.L_x_79) ;  /* 0xfffffffc00ec8947 */ /* 0x008fea000383ffff */
[----:B------:R-:W-:Y:S05]  /*97d0*/  BRA `(.L_x_78) ;  /* 0xffffffa400d07947 */ /* 0x000fea000383ffff */
.L_x_81:
[----:B------:R-:W-:Y:S01]  /*97e0*/  BSSY B0, `(.L_x_197) ;  /* 0x0000006000007945 */ /* 0x000fe20003800000 */
[----:B------:R-:W-:-:S07]  /*97f0*/  MOV R15, 0xffffffff ;  /* 0xffffffff000f7802 */ /* 0x000fce0000000f00 */
[----:B-12--5:R-:W-:Y:S05]  /*9800*/  WARPSYNC.COLLECTIVE R15, `(.L_x_198) ;  /* 0x000000000f0c7348 */ /* 0x026fea0003c00000 */
[----:B------:R-:W-:Y:S02]  /*9810*/  ELECT P6, UR79, PT ;  /* 0x00000000004f782f */ /* 0x000fe400038c0000 */
[----:B------:R-:W-:Y:S01]  /*9820*/  MOV R14, UR79 ;  /* 0x0000004f000e7c02 */ /* 0x000fe20008000f00 */
[----:B-12--5:R-:W-:Y:S10]  /*9830*/  ENDCOLLECTIVE ;  /* 0x000000000000791b */ /* 0x026ff40003800000 */
.L_x_198:
[----:B------:R-:W-:Y:S05]  /*9840*/  BSYNC B0 ;  /* 0x0000000000007941 */ /* 0x000fea0003800000 */
.L_x_197:
[----:B------:R-:W-:Y:S01]  /*9850*/  PLOP3.LUT P0, PT, P6, PT, PT, 0x80, 0x8 ;  /* 0x000000000008781c */ /* 0x000fe2000370f070 */
[----:B------:R-:W-:-:S12]  /*9860*/  BRA `(.L_x_199) ;  /* 0xffffffa400fc7947 */ /* 0x000fd8000383ffff */
.L_x_83:
[----:B--2---:R-:W-:-:S04]  /*9870*/  MOV R0, UR5 ;  /* 0x0000000500007c02 */ /* 0x004fc80008000f00 */
[----:B------:R2:W3:Y:S03]  /*9880*/  SYNCS.PHASECHK.TRANS64.TRYWAIT P0, [R0+URZ+0x8], R5 ;  /* 0x00000805000075a7 */ /* 0x0004e600080011ff */
[----:B---3--:R-:W-:Y:S05]  /*9890*/  @!P0 NANOSLEEP.SYNCS 0x989680 ;  /* 0x009896800000895d */ /* 0x008fea0003900000 */
[----:B------:R-:W3:Y:S02]  /*98a0*/  @!P0 SYNCS.PHASECHK.TRANS64 P0, [R0+URZ+0x8], R5 ;  /* 0x00000805000085a7 */ /* 0x000ee400080010ff */
[----:B---3--:R-:W-:Y:S05]  /*98b0*/  @!P0 BRA `(.L_x_83) ;  /* 0xfffffffc00ec8947 */ /* 0x008fea000383ffff */
[----:B------:R-:W-:Y:S05]  /*98c0*/  BRA `(.L_x_82) ;  /* 0xffffffa800007947 */ /* 0x000fea000383ffff */
.L_x_84:
[----:B-1----:R1:W2:Y:S02]  /*98d0*/  SYNCS.PHASECHK.TRANS64.TRYWAIT P0, [R0+URZ+0x180], R5 ;  /* 0x00018005000075a7 */ /* 0x0022a400080011ff */
[----:B--2---:R-:W-:Y:S05]  /*98e0*/  @!P0 NANOSLEEP.SYNCS 0x989680 ;  /* 0x009896800000895d */ /* 0x004fea0003900000 */
[----:B------:R-:W2:Y:S02]  /*98f0*/  @!P0 SYNCS.PHASECHK.TRANS64 P0, [R0+URZ+0x180], R5 ;  /* 0x00018005000085a7 */ /* 0x000ea400080010ff */
[----:B--2---:R-:W-:Y:S05]  /*9900*/  @!P0 BRA `(.L_x_84) ;  /* 0xfffffffc00f08947 */ /* 0x004fea000383ffff */
[----:B------:R-:W-:Y:S05]  /*9910*/  BRA `(.L_x_200) ;  /* 0xffffffa800dc7947 */ /* 0x000fea000383ffff */
.L_x_86:
[----:B------:R-:W-:-:S07]  /*9920*/  MOV R0, UR23 ;  /* 0x0000001700007c02 */ /* 0x000fce0008000f00 */
.L_x_201:
[----:B-1----:R1:W2:Y:S02]  /*9930*/  SYNCS.PHASECHK.TRANS64.TRYWAIT P0, [R0+URZ+0x1c0], R5 ;  /* 0x0001c005000075a7 */ /* 0x0022a400080011ff */
[----:B--2---:R-:W-:Y:S05]  /*9940*/  @!P0 NANOSLEEP.SYNCS 0x989680 ;  /* 0x009896800000895d */ /* 0x004fea0003900000 */
[----:B------:R-:W2:Y:S02]  /*9950*/  @!P0 SYNCS.PHASECHK.TRANS64 P0, [R0+URZ+0x1c0], R5 ;  /* 0x0001c005000085a7 */ /* 0x000ea400080010ff */
[----:B--2---:R-:W-:Y:S05]  /*9960*/  @!P0 BRA `(.L_x_201) ;  /* 0xfffffffc00f08947 */ /* 0x004fea000383ffff */
[----:B------:R-:W-:Y:S05]  /*9970*/  BRA `(.L_x_202) ;  /* 0xffffffac00287947 */ /* 0x000fea000383ffff */
.L_x_89:
[----:B------:R-:W-:Y:S07]  /*9980*/  MOV R0, UR5 ;  /* 0x0000000500007c02 */ /* 0x000fee0008000f00 */
.L_x_203:
[----:B-1----:R1:W2:Y:S02]  /*9990*/  SYNCS.PHASECHK.TRANS64.TRYWAIT P0, [R0+URZ], R5 ;  /* 0x00000005000075a7 */ /* 0x0022a400080011ff */
[----:B--2---:R-:W-:Y:S05]  /*99a0*/  @!P0 NANOSLEEP.SYNCS 0x989680 ;  /* 0x009896800000895d */ /* 0x004fea0003900000 */
[----:B------:R-:W2:Y:S02]  /*99b0*/  @!P0 SYNCS.PHASECHK.TRANS64 P0, [R0+URZ], R5 ;  /* 0x00000005000085a7 */ /* 0x000ea400080010ff */
[----:B--2---:R-:W-:Y:S05]  /*99c0*/  @!P0 BRA `(.L_x_203) ;  /* 0xfffffffc00f08947 */ /* 0x004fea000383ffff */
[----:B------:R-:W-:Y:S05]  /*99d0*/  BRA `(.L_x_88) ;  /* 0xffffffac003c7947 */ /* 0x000fea000383ffff */
.L_x_93:
[----:B-1----:R-:W-:-:S07]  /*99e0*/  MOV R0, UR4 ;  /* 0x0000000400007c02 */ /* 0x002fce0008000f00 */
.L_x_204:
[----:B-1----:R1:W2:Y:S02]  /*99f0*/  SYNCS.PHASECHK.TRANS64.TRYWAIT P0, [R0+URZ], R3 ;  /* 0x00000003000075a7 */ /* 0x0022a400080011ff */
[----:B--2---:R-:W-:Y:S05]  /*9a00*/  @!P0 NANOSLEEP.SYNCS 0x989680 ;  /* 0x009896800000895d */ /* 0x004fea0003900000 */
[----:B------:R-:W2:Y:S02]  /*9a10*/  @!P0 SYNCS.PHASECHK.TRANS64 P0, [R0+URZ], R3 ;  /* 0x00000003000085a7 */ /* 0x000ea400080010ff */
[----:B--2---:R-:W-:Y:S05]  /*9a20*/  @!P0 BRA `(.L_x_204) ;  /* 0xfffffffc00f08947 */ /* 0x004fea000383ffff */
[----:B------:R-:W-:Y:S05]  /*9a30*/  BRA `(.L_x_205) ;  /* 0xffffffb000087947 */ /* 0x000fea000383ffff */
.L_x_94:
[----:B------:R-:W-:-:S07]  /*9a40*/  MOV R0, UR5 ;  /* 0x0000000500007c02 */ /* 0x000fce0008000f00 */
.L_x_206:
[----:B-1----:R1:W2:Y:S02]  /*9a50*/  SYNCS.PHASECHK.TRANS64.TRYWAIT P0, [R0+URZ], R3 ;  /* 0x00000003000075a7 */ /* 0x0022a400080011ff */
[----:B--2---:R-:W-:Y:S05]  /*9a60*/  @!P0 NANOSLEEP.SYNCS 0x989680 ;  /* 0x009896800000895d */ /* 0x004fea0003900000 */
[----:B------:R-:W2:Y:S02]  /*9a70*/  @!P0 SYNCS.PHASECHK.TRANS64 P0, [R0+URZ], R3 ;  /* 0x00000003000085a7 */ /* 0x000ea400080010ff */
[----:B--2---:R-:W-:Y:S05]  /*9a80*/  @!P0 BRA `(.L_x_206) ;  /* 0xfffffffc00f08947 */ /* 0x004fea000383ffff */
[----:B------:R-:W-:Y:S05]  /*9a90*/  BRA `(.L_x_207) ;  /* 0xffffffb000147947 */ /* 0x000fea000383ffff */
.L_x_95:
[----:B------:R-:W-:-:S07]  /*9aa0*/  MOV R0, UR5 ;  /* 0x0000000500007c02 */ /* 0x000fce0008000f00 */
.L_x_208:
[----:B-1----:R1:W2:Y:S02]  /*9ab0*/  SYNCS.PHASECHK.TRANS64.TRYWAIT P0, [R0+URZ], R3 ;  /* 0x00000003000075a7 */ /* 0x0022a400080011ff */
[----:B--2---:R-:W-:Y:S05]  /*9ac0*/  @!P0 NANOSLEEP.SYNCS 0x989680 ;  /* 0x009896800000895d */ /* 0x004fea0003900000 */
[----:B------:R-:W2:Y:S02]  /*9ad0*/  @!P0 SYNCS.PHASECHK.TRANS64 P0, [R0+URZ], R3 ;  /* 0x00000003000085a7 */ /* 0x000ea400080010ff */
[----:B--2---:R-:W-:Y:S05]  /*9ae0*/  @!P0 BRA `(.L_x_208) ;  /* 0xfffffffc00f08947 */ /* 0x004fea000383ffff */
[----:B------:R-:W-:Y:S05]  /*9af0*/  BRA `(.L_x_209) ;  /* 0xffffffb000207947 */ /* 0x000fea000383ffff */
.L_x_98:
[----:B------:R-:W-:-:S07]  /*9b00*/  MOV R0, UR17 ;  /* 0x0000001100007c02 */ /* 0x000fce0008000f00 */
.L_x_210:
[----:B-1----:R1:W2:Y:S02]  /*9b10*/  SYNCS.PHASECHK.TRANS64.TRYWAIT P1, [R0+URZ+0x200], R3 ;  /* 0x00020003000075a7 */ /* 0x0022a400080211ff */
[----:B--2---:R-:W-:Y:S05]  /*9b20*/  @!P1 NANOSLEEP.SYNCS 0x989680 ;  /* 0x009896800000995d */ /* 0x004fea0003900000 */
[----:B------:R-:W2:Y:S02]  /*9b30*/  @!P1 SYNCS.PHASECHK.TRANS64 P1, [R0+URZ+0x200], R3 ;  /* 0x00020003000095a7 */ /* 0x000ea400080210ff */
[----:B--2---:R-:W-:Y:S05]  /*9b40*/  @!P1 BRA `(.L_x_210) ;  /* 0xfffffffc00f09947 */ /* 0x004fea000383ffff */
[----:B------:R-:W-:Y:S05]  /*9b50*/  BRA `(.L_x_211) ;  /* 0xffffffb0006c7947 */ /* 0x000fea000383ffff */
.L_x_103:
[----:B--2---:R2:W3:Y:S02]  /*9b60*/  SYNCS.PHASECHK.TRANS64.TRYWAIT P0, [R12+URZ+0x180], R9 ;  /* 0x000180090c0075a7 */ /* 0x0044e400080011ff */
[----:B---3--:R-:W-:Y:S05]  /*9b70*/  @!P0 NANOSLEEP.SYNCS 0x989680 ;  /* 0x009896800000895d */ /* 0x008fea0003900000 */
[----:B------:R-:W3:Y:S02]  /*9b80*/  @!P0 SYNCS.PHASECHK.TRANS64 P0, [R12+URZ+0x180], R9 ;  /* 0x000180090c0085a7 */ /* 0x000ee400080010ff */
[----:B---3--:R-:W-:Y:S05]  /*9b90*/  @!P0 BRA `(.L_x_103) ;  /* 0xfffffffc00f08947 */ /* 0x008fea000383ffff */
[----:B------:R-:W-:Y:S05]  /*9ba0*/  BRA `(.L_x_212) ;  /* 0xffffffb400887947 */ /* 0x000fea000383ffff */
.L_x_106:
[----:B------:R-:W-:Y:S07]  /*9bb0*/  MOV R0, UR24 ;  /* 0x0000001800007c02 */ /* 0x000fee0008000f00 */
.L_x_213:
[----:B--2---:R2:W3:Y:S02]  /*9bc0*/  SYNCS.PHASECHK.TRANS64.TRYWAIT P2, [R0+URZ+0x178], R9 ;  /* 0x00017809000075a7 */ /* 0x0044e400080411ff */
[----:B---3--:R-:W-:Y:S05]  /*9bd0*/  @!P2 NANOSLEEP.SYNCS 0x989680 ;  /* 0x009896800000a95d */ /* 0x008fea0003900000 */
[----:B------:R-:W3:Y:S02]  /*9be0*/  @!P2 SYNCS.PHASECHK.TRANS64 P2, [R0+URZ+0x178], R9 ;  /* 0x000178090000a5a7 */ /* 0x000ee400080410ff */
[----:B---3--:R-:W-:Y:S05]  /*9bf0*/  @!P2 BRA `(.L_x_213) ;  /* 0xfffffffc00f0a947 */ /* 0x008fea000383ffff */
[----:B------:R-:W-:Y:S05]  /*9c00*/  BRA `(.L_x_105) ;  /* 0xffffffb800ec7947 */ /* 0x000fea000383ffff */
.L_x_109:
[----:B------:R-:W-:Y:S07]  /*9c10*/  MOV R0, UR4 ;  /* 0x0000000400007c02 */ /* 0x000fee0008000f00 */
.L_x_214:
[----:B--2---:R2:W3:Y:S02]  /*9c20*/  SYNCS.PHASECHK.TRANS64.TRYWAIT P0, [R0+URZ+0x158], R9 ;  /* 0x00015809000075a7 */ /* 0x0044e400080011ff */
[----:B---3--:R-:W-:Y:S05]  /*9c30*/  @!P0 NANOSLEEP.SYNCS 0x989680 ;  /* 0x009896800000895d */ /* 0x008fea0003900000 */
[----:B------:R-:W3:Y:S02]  /*9c40*/  @!P0 SYNCS.PHASECHK.TRANS64 P0, [R0+URZ+0x158], R9 ;  /* 0x00015809000085a7 */ /* 0x000ee400080010ff */
[----:B---3--:R-:W-:Y:S05]  /*9c50*/  @!P0 BRA `(.L_x_214) ;  /* 0xfffffffc00f08947 */ /* 0x008fea000383ffff */
[----:B------:R-:W-:Y:S05]  /*9c60*/  BRA `(.L_x_215) ;  /* 0xffffffbc004c7947 */ /* 0x000fea000383ffff */
.L_x_110:
[----:B------:R-:W-:Y:S07]  /*9c70*/  MOV R9, UR5 ;  /* 0x0000000500097c02 */ /* 0x000fee0008000f00 */
.L_x_216:
[----:B--2---:R2:W3:Y:S02]  /*9c80*/  SYNCS.PHASECHK.TRANS64.TRYWAIT P0, [R9+URZ+0x158], R0 ;  /* 0x00015800090075a7 */ /* 0x0044e400080011ff */
[----:B---3--:R-:W-:Y:S05]  /*9c90*/  @!P0 NANOSLEEP.SYNCS 0x989680 ;  /* 0x009896800000895d */ /* 0x008fea0003900000 */
[----:B------:R-:W3:Y:S02]  /*9ca0*/  @!P0 SYNCS.PHASECHK.TRANS64 P0, [R9+URZ+0x158], R0 ;  /* 0x00015800090085a7 */ /* 0x000ee400080010ff */
[----:B---3--:R-:W-:Y:S05]  /*9cb0*/  @!P0 BRA `(.L_x_216) ;  /* 0xfffffffc00f08947 */ /* 0x008fea000383ffff */
[----:B------:R-:W-:Y:S05]  /*9cc0*/  BRA `(.L_x_217) ;  /* 0xffffffbc00ac7947 */ /* 0x000fea000383ffff */
.L_x_112:
[----:B------:R-:W-:-:S07]  /*9cd0*/  MOV R0, UR4 ;  /* 0x0000000400007c02 */ /* 0x000fce0008000f00 */
.L_x_218:
[----:B--2---:R2:W4:Y:S02]  /*9ce0*/  SYNCS.PHASECHK.TRANS64.TRYWAIT P0, [R0+URZ], R3 ;  /* 0x00000003000075a7 */ /* 0x00452400080011ff */
[----:B----4-:R-:W-:Y:S05]  /*9cf0*/  @!P0 NANOSLEEP.SYNCS 0x989680 ;  /* 0x009896800000895d */ /* 0x010fea0003900000 */
[----:B------:R-:W4:Y:S02]  /*9d00*/  @!P0 SYNCS.PHASECHK.TRANS64 P0, [R0+URZ], R3 ;  /* 0x00000003000085a7 */ /* 0x000f2400080010ff */
[----:B----4-:R-:W-:Y:S05]  /*9d10*/  @!P0 BRA `(.L_x_218) ;  /* 0xfffffffc00f08947 */ /* 0x010fea000383ffff */
[----:B------:R-:W-:Y:S05]  /*9d20*/  BRA `(.L_x_219) ;  /* 0xffffffc000407947 */ /* 0x000fea000383ffff */
.L_x_113:
[----:B------:R-:W-:-:S07]  /*9d30*/  MOV R0, UR5 ;  /* 0x0000000500007c02 */ /* 0x000fce0008000f00 */
.L_x_220:
[----:B--2---:R2:W4:Y:S02]  /*9d40*/  SYNCS.PHASECHK.TRANS64.TRYWAIT P0, [R0+URZ], R3 ;  /* 0x00000003000075a7 */ /* 0x00452400080011ff */
[----:B----4-:R-:W-:Y:S05]  /*9d50*/  @!P0 NANOSLEEP.SYNCS 0x989680 ;  /* 0x009896800000895d */ /* 0x010fea0003900000 */
[----:B------:R-:W4:Y:S02]  /*9d60*/  @!P0 SYNCS.PHASECHK.TRANS64 P0, [R0+URZ], R3 ;  /* 0x00000003000085a7 */ /* 0x000f2400080010ff */
[----:B----4-:R-:W-:Y:S05]  /*9d70*/  @!P0 BRA `(.L_x_220) ;  /* 0xfffffffc00f08947 */ /* 0x010fea000383ffff */
[----:B------:R-:W-:Y:S05]  /*9d80*/  BRA `(.L_x_221) ;  /* 0xffffffc0004c7947 */ /* 0x000fea000383ffff */
.L_x_115:
[----:B--2---:R2:W3:Y:S02]  /*9d90*/  SYNCS.PHASECHK.TRANS64.TRYWAIT P0, [R3+URZ+0x180], R0 ;  /* 0x00018000030075a7 */ /* 0x0044e400080011ff */
[----:B---3--:R-:W-:Y:S05]  /*9da0*/  @!P0 NANOSLEEP.SYNCS 0x989680 ;  /* 0x009896800000895d */ /* 0x008fea0003900000 */
[----:B------:R-:W3:Y:S02]  /*9db0*/  @!P0 SYNCS.PHASECHK.TRANS64 P0, [R3+URZ+0x180], R0 ;  /* 0x00018000030085a7 */ /* 0x000ee400080010ff */
[----:B---3--:R-:W-:Y:S05]  /*9dc0*/  @!P0 BRA `(.L_x_115) ;  /* 0xfffffffc00f08947 */ /* 0x008fea000383ffff */
[----:B------:R-:W-:Y:S05]  /*9dd0*/  BRA `(.L_x_222) ;  /* 0xffffffc400347947 */ /* 0x000fea000383ffff */
.L_x_125:
[----:B-1----:R1:W2:Y:S02]  /*9de0*/  SYNCS.PHASECHK.TRANS64.TRYWAIT P0, [R0+URZ+0x140], R5 ;  /* 0x00014005000075a7 */ /* 0x0022a400080011ff */
[----:B--2---:R-:W-:Y:S05]  /*9df0*/  @!P0 NANOSLEEP.SYNCS 0x989680 ;  /* 0x009896800000895d */ /* 0x004fea0003900000 */
[----:B------:R-:W2:Y:S02]  /*9e00*/  @!P0 SYNCS.PHASECHK.TRANS64 P0, [R0+URZ+0x140], R5 ;  /* 0x00014005000085a7 */ /* 0x000ea400080010ff */
[----:B--2---:R-:W-:Y:S05]  /*9e10*/  @!P0 BRA `(.L_x_125) ;  /* 0xfffffffc00f08947 */ /* 0x004fea000383ffff */
[----:B------:R-:W-:Y:S05]  /*9e20*/  BRA `(.L_x_124) ;  /* 0xffffffd000b07947 */ /* 0x000fea000383ffff */
.L_x_127:
[----:B-1----:R1:W3:Y:S02]  /*9e30*/  SYNCS.PHASECHK.TRANS64.TRYWAIT P1, [R92+URZ+0x1a0], R3 ;  /* 0x0001a0035c0075a7 */ /* 0x0022e400080211ff */
[----:B---3--:R-:W-:Y:S05]  /*9e40*/  @!P1 NANOSLEEP.SYNCS 0x989680 ;  /* 0x009896800000995d */ /* 0x008fea0003900000 */
[----:B------:R-:W3:Y:S02]  /*9e50*/  @!P1 SYNCS.PHASECHK.TRANS64 P1, [R92+URZ+0x1a0], R3 ;  /* 0x0001a0035c0095a7 */ /* 0x000ee400080210ff */
[----:B---3--:R-:W-:Y:S05]  /*9e60*/  @!P1 BRA `(.L_x_127) ;  /* 0xfffffffc00f09947 */ /* 0x008fea000383ffff */
[----:B------:R-:W-:Y:S05]  /*9e70*/  BRA `(.L_x_126) ;  /* 0xffffffd000e87947 */ /* 0x000fea000383ffff */
.L_x_138:
[----:B---3--:R3:W4:Y:S02]  /*9e80*/  SYNCS.PHASECHK.TRANS64.TRYWAIT P0, [R3+URZ+0x140], R110 ;  /* 0x0001406e030075a7 */ /* 0x00872400080011ff */
[----:B----4-:R-:W-:Y:S05]  /*9e90*/  @!P0 NANOSLEEP.SYNCS 0x989680 ;  /* 0x009896800000895d */ /* 0x010fea0003900000 */
[----:B------:R-:W4:Y:S02]  /*9ea0*/  @!P0 SYNCS.PHASECHK.TRANS64 P0, [R3+URZ+0x140], R110 ;  /* 0x0001406e030085a7 */ /* 0x000f2400080010ff */
[----:B----4-:R-:W-:Y:S05]  /*9eb0*/  @!P0 BRA `(.L_x_138) ;  /* 0xfffffffc00f08947 */ /* 0x010fea000383ffff */
[----:B------:R-:W-:Y:S05]  /*9ec0*/  BRA `(.L_x_137) ;  /* 0xffffffdc00d87947 */ /* 0x000fea000383ffff */
        .weak           $__internal_0_$__cuda_sm10x_tcgen05_guardrail_trap_col_being_dealloced_not_returned_by_alloc
        .type           $__internal_0_$__cuda_sm10x_tcgen05_guardrail_trap_col_being_dealloced_not_returned_by_alloc,@function
        .size           $__internal_0_$__cuda_sm10x_tcgen05_guardrail_trap_col_being_dealloced_not_returned_by_alloc,($__internal_1_$__cuda_sm10x_tcgen05_guardrail_trap_phase_invalid_during_alloc - $__internal_0_$__cuda_sm10x_tcgen05_guardrail_trap_col_being_dealloced_not_returned_by_alloc)
$__internal_0_$__cuda_sm10x_tcgen05_guardrail_trap_col_being_dealloced_not_returned_by_alloc:
[----:B------:R-:W-:Y:S05]  /*9ed0*/  BPT.TRAP 0x1 ;  /* 0x000000040000795c */ /* 0x000fea0000300000 */
[----:B------:R-:W-:-:S04]  /*9ee0*/  HFMA2 R3, -RZ, RZ, 0, 0 ;  /* 0x00000000ff037431 */ /* 0x000fc800000001ff */
[----:B------:R-:W-:Y:S05]  /*9ef0*/  RET.REL.NODEC R2 `(_ZN7cutlass13device_kernelINS_4gemm6kernel13GemmUniversalIN4cute5tupleIJiiiiEEENS1_10collective13CollectiveMmaINS1_35MainloopSm100TmaUmmaWarpSpecializedILi20ELi2ELi4ENS5_IJNS4_1CILi2EEENSA_ILi4EEENSA_ILi1EEEEEEEENS5_IJNSA_ILi256EEENSA_ILi64EEENSA_ILi32EEEEEENS_10bfloat16_tENS5_IJlSD_lEEESK_SL_NS4_8TiledMMAINS4_8MMA_AtomIJNS4_26SM100_MMA_F16BF16_2x1SM_SSISK_SK_fLi256ELi64ELNS4_4UMMA5MajorE0ELSQ_0ELNSP_7ScaleInE0ELSR_0EEEEEENS4_6LayoutINS5_IJSD_SD_SD_EEENS5_IJNSA_ILi0EEESW_SW_EEEEENS5_IJNS4_10UnderscoreESZ_SZ_EEEEENS4_28SM100_TMA_2SM_LOAD_MULTICASTENS4_14ComposedLayoutINS4_7SwizzleILi2ELi4ELi3EEENS4_18smem_ptr_flag_bitsILi16EEENSU_INS5_IJNSA_ILi8EEESI_EEENS5_IJSI_SD_EEEEEEEvNS4_8identityENS4_18SM100_TMA_2SM_LOADES1C_vS1D_EENS_8epilogue10collective18CollectiveEpilogueINS1G_23Sm100TmaWarpSpecializedILi3ELi2ELi32ELb1ELb0EEEJNS5_IJNSA_ILi128EEESH_SI_EEENS5_IJNSU_IS1L_SD_EENSU_ISI_SD_EEEEESK_SL_SK_SL_NS1G_6fusion15FusionCallbacksIS1K_NS1Q_17LinearCombinationISK_fSK_fLNS_15FloatRoundStyleE2EEES1M_S1P_JEEENS4_5SM1004TMEM4LOAD26SM100_TMEM_LOAD_32dp32b32xENS4_13SM90_TMA_LOADES1C_NS4_39AutoVectorizingCopyWithAssumedAlignmentILi128EEENS4_14SM90_TMA_STOREES1C_S22_S22_EEEvvEEEEvNT_6ParamsE) ;  /* 0xffffff6002407950 */ /* 0x000fea0003c3ffff */
        .weak           $__internal_1_$__cuda_sm10x_tcgen05_guardrail_trap_phase_invalid_during_alloc
        .type           $__internal_1_$__cuda_sm10x_tcgen05_guardrail_trap_phase_invalid_during_alloc,@function
        .size           $__internal_1_$__cuda_sm10x_tcgen05_guardrail_trap_phase_invalid_during_alloc,($__internal_2_$__cuda_sm10x_tcgen05_guardrail_trap_unallocated_columns_being_dealloced - $__internal_1_$__cuda_sm10x_tcgen05_guardrail_trap_phase_invalid_during_alloc)
$__internal_1_$__cuda_sm10x_tcgen05_guardrail_trap_phase_invalid_during_alloc:
[----:B------:R-:W-:Y:S05]  /*9f00*/  BPT.TRAP 0x1 ;  /* 0x000000040000795c */ /* 0x000fea0000300000 */
[----:B------:R-:W-:-:S04]  /*9f10*/  MOV R5, 0x0 ;  /* 0x0000000000057802 */ /* 0x000fc80000000f00 */
[----:B------:R-:W-:Y:S05]  /*9f20*/  RET.REL.NODEC R4 `(_ZN7cutlass13device_kernelINS_4gemm6kernel13GemmUniversalIN4cute5tupleIJiiiiEEENS1_10collective13CollectiveMmaINS1_35MainloopSm100TmaUmmaWarpSpecializedILi20ELi2ELi4ENS5_IJNS4_1CILi2EEENSA_ILi4EEENSA_ILi1EEEEEEEENS5_IJNSA_ILi256EEENSA_ILi64EEENSA_ILi32EEEEEENS_10bfloat16_tENS5_IJlSD_lEEESK_SL_NS4_8TiledMMAINS4_8MMA_AtomIJNS4_26SM100_MMA_F16BF16_2x1SM_SSISK_SK_fLi256ELi64ELNS4_4UMMA5MajorE0ELSQ_0ELNSP_7ScaleInE0ELSR_0EEEEEENS4_6LayoutINS5_IJSD_SD_SD_EEENS5_IJNSA_ILi0EEESW_SW_EEEEENS5_IJNS4_10UnderscoreESZ_SZ_EEEEENS4_28SM100_TMA_2SM_LOAD_MULTICASTENS4_14ComposedLayoutINS4_7SwizzleILi2ELi4ELi3EEENS4_18smem_ptr_flag_bitsILi16EEENSU_INS5_IJNSA_ILi8EEESI_EEENS5_IJSI_SD_EEEEEEEvNS4_8identityENS4_18SM100_TMA_2SM_LOADES1C_vS1D_EENS_8epilogue10collective18CollectiveEpilogueINS1G_23Sm100TmaWarpSpecializedILi3ELi2ELi32ELb1ELb0EEEJNS5_IJNSA_ILi128EEESH_SI_EEENS5_IJNSU_IS1L_SD_EENSU_ISI_SD_EEEEESK_SL_SK_SL_NS1G_6fusion15FusionCallbacksIS1K_NS1Q_17LinearCombinationISK_fSK_fLNS_15FloatRoundStyleE2EEES1M_S1P_JEEENS4_5SM1004TMEM4LOAD26SM100_TMEM_LOAD_32dp32b32xENS4_13SM90_TMA_LOADES1C_NS4_39AutoVectorizingCopyWithAssumedAlignmentILi128EEENS4_14SM90_TMA_STOREES1C_S22_S22_EEEvvEEEEvNT_6ParamsE) ;  /* 0xffffff6004347950 */ /* 0x000fea0003c3ffff */
        .weak           $__internal_2_$__cuda_sm10x_tcgen05_guardrail_trap_unallocated_columns_being_dealloced
        .type           $__internal_2_$__cuda_sm10x_tcgen05_guardrail_trap_unallocated_columns_being_dealloced,@function
        .size           $__internal_2_$__cuda_sm10x_tcgen05_guardrail_trap_unallocated_columns_being_dealloced,(.L_x_224 - $__internal_2_$__cuda_sm10x_tcgen05_guardrail_trap_unallocated_columns_being_dealloced)
$__internal_2_$__cuda_sm10x_tcgen05_guardrail_trap_unallocated_columns_being_dealloced:
[----:B------:R-:W-:Y:S05]  /*9f30*/  BPT.TRAP 0x1 ;  /* 0x000000040000795c */ /* 0x000fea0000300000 */
[----:B------:R-:W-:-:S04]  /*9f40*/  HFMA2 R3, -RZ, RZ, 0, 0 ;  /* 0x00000000ff037431 */ /* 0x000fc800000001ff */
[----:B------:R-:W-:Y:S05]  /*9f50*/  RET.REL.NODEC R2 `(_ZN7cutlass13device_kernelINS_4gemm6kernel13GemmUniversalIN4cute5tupleIJiiiiEEENS1_10collective13CollectiveMmaINS1_35MainloopSm100TmaUmmaWarpSpecializedILi20ELi2ELi4ENS5_IJNS4_1CILi2EEENSA_ILi4EEENSA_ILi1EEEEEEEENS5_IJNSA_ILi256EEENSA_ILi64EEENSA_ILi32EEEEEENS_10bfloat16_tENS5_IJlSD_lEEESK_SL_NS4_8TiledMMAINS4_8MMA_AtomIJNS4_26SM100_MMA_F16BF16_2x1SM_SSISK_SK_fLi256ELi64ELNS4_4UMMA5MajorE0ELSQ_0ELNSP_7ScaleInE0ELSR_0EEEEEENS4_6LayoutINS5_IJSD_SD_SD_EEENS5_IJNSA_ILi0EEESW_SW_EEEEENS5_IJNS4_10UnderscoreESZ_SZ_EEEEENS4_28SM100_TMA_2SM_LOAD_MULTICASTENS4_14ComposedLayoutINS4_7SwizzleILi2ELi4ELi3EEENS4_18smem_ptr_flag_bitsILi16EEENSU_INS5_IJNSA_ILi8EEESI_EEENS5_IJSI_SD_EEEEEEEvNS4_8identityENS4_18SM100_TMA_2SM_LOADES1C_vS1D_EENS_8epilogue10collective18CollectiveEpilogueINS1G_23Sm100TmaWarpSpecializedILi3ELi2ELi32ELb1ELb0EEEJNS5_IJNSA_ILi128EEESH_SI_EEENS5_IJNSU_IS1L_SD_EENSU_ISI_SD_EEEEESK_SL_SK_SL_NS1G_6fusion15FusionCallbacksIS1K_NS1Q_17LinearCombinationISK_fSK_fLNS_15FloatRoundStyleE2EEES1M_S1P_JEEENS4_5SM1004TMEM4LOAD26SM100_TMEM_LOAD_32dp32b32xENS4_13SM90_TMA_LOADES1C_NS4_39AutoVectorizingCopyWithAssumedAlignmentILi128EEENS4_14SM90_TMA_STOREES1C_S22_S22_EEEvvEEEEvNT_6ParamsE) ;  /* 0xffffff6002287950 */ /* 0x000fea0003c3ffff */
.L_x_223:
[----:B------:R-:W-:-:S00]  /*9f60*/  BRA `(.L_x_223) ;  /* 0xfffffffc00fc7947 */ /* 0x000fc0000383ffff */
[----:B------:R-:W-:-:S00]  /*9f70*/  NOP ;  /* 0x0000000000007918 */ /* 0x000fc00000000000 */
        /* <DEDUP_REMOVED lines=8> */
.L_x_224:


//--------------------- .nv.global.init           --------------------------
	.section	.nv.global.init,"aw",@progbits
.nv.global.init:
	.type		$str$27,@object
	.size		$str$27,($str$28 - $str$27)
$str$27:
        /*0000*/ 	.byte	0x28, 0x61, 0x64, 0x64, 0x72, 0x65, 0x73, 0x73, 0x20, 0x26, 0x20, 0x6d, 0x61, 0x73, 0x6b, 0x29
        /*0010*/ 	.byte	0x20, 0x3d, 0x3d, 0x20, 0x30, 0x00
	.type		$str$28,@object
	.size		$str$28,($str$26 - $str$28)
$str$28:
        /*0016*/ 	.byte	0x2f, 0x74, 0x6d, 0x70, 0x2f, 0x63, 0x75, 0x74, 0x6c, 0x61, 0x73, 0x73, 0x5f, 0x73, 0x77, 0x65
        /*0026*/ 	.byte	0x65, 0x70, 0x5f, 0x73, 0x72, 0x63, 0x2f, 0x69, 0x6e, 0x63, 0x6c, 0x75, 0x64, 0x65, 0x2f, 0x63
        /*0036*/ 	.byte	0x75, 0x74, 0x65, 0x2f, 0x70, 0x6f, 0x69, 0x6e, 0x74, 0x65, 0x72, 0x5f, 0x66, 0x6c, 0x61, 0x67
        /*0046*/ 	.byte	0x67, 0x65, 0x64, 0x2e, 0x68, 0x70, 0x70, 0x00
	.type		$str$26,@object
	.size		$str$26,($str$25 - $str$26)
$str$26:
        /*004e*/ 	.byte	0x2f, 0x74, 0x6d, 0x70, 0x2f, 0x63, 0x75, 0x74, 0x6c, 0x61, 0x73, 0x73, 0x5f, 0x73, 0x77, 0x65
        /*005e*/ 	.byte	0x65, 0x70, 0x5f, 0x73, 0x72, 0x63, 0x2f, 0x69, 0x6e, 0x63, 0x6c, 0x75, 0x64, 0x65, 0x2f, 0x63
        /*006e*/ 	.byte	0x75, 0x74, 0x65, 0x2f, 0x61, 0x74, 0x6f, 0x6d, 0x2f, 0x63, 0x6f, 0x70, 0x79, 0x5f, 0x74, 0x72
        /*007e*/ 	.byte	0x61, 0x69, 0x74, 0x73, 0x5f, 0x73, 0x6d, 0x31, 0x30, 0x30, 0x2e, 0x68, 0x70, 0x70, 0x00
	.type		$str$25,@object
	.size		$str$25,(__unnamed_1 - $str$25)
$str$25:
        /*008d*/ 	.byte	0x28, 0x28, 0x75, 0x69, 0x6e, 0x74, 0x33, 0x32, 0x5f, 0x74, 0x28, 0x74, 0x68, 0x72, 0x65, 0x61
        /*009d*/ 	.byte	0x64, 0x49, 0x64, 0x78, 0x2e, 0x78, 0x29, 0x20, 0x2f, 0x20, 0x33, 0x32, 0x29, 0x20, 0x25, 0x20
        /*00ad*/ 	.byte	0x34, 0x29, 0x20, 0x3d, 0x3d, 0x20, 0x28, 0x28, 0x28, 0x74, 0x6d, 0x65, 0x6d, 0x5f, 0x61, 0x64
        /*00bd*/ 	.byte	0x64, 0x72, 0x20, 0x3e, 0x3e, 0x20, 0x31, 0x36, 0x29, 0x20, 0x2f, 0x20, 0x33, 0x32, 0x29, 0x20
        /*00cd*/ 	.byte	0x25, 0x20, 0x34, 0x29, 0x00
	.type		__unnamed_1,@object
	.size		__unnamed_1,(__unnamed_2 - __unnamed_1)
__unnamed_1:
        /*00d2*/ 	.byte	0x61, 0x75, 0x74, 0x6f, 0x20, 0x63, 0x75, 0x74, 0x65, 0x3a, 0x3a, 0x61, 0x73, 0x5f, 0x70, 0x6f
        /* <DEDUP_REMOVED lines=24> */
        /*0262*/ 	.byte	0x34, 0x30, 0x39, 0x36, 0x3e, 0x3e, 0x3e, 0x3e, 0x5d, 0x00
	.type		__unnamed_2,@object
	.size		__unnamed_2,(.L_2 - __unnamed_2)
__unnamed_2:
        /* <DEDUP_REMOVED lines=42> */
        /*050c*/ 	.byte	0x3e, 0x3e, 0x5d, 0x00
.L_2:


//--------------------- .nv.shared._ZN7cutlass13device_kernelINS_4gemm6kernel13GemmUniversalIN4cute5tupleIJiiiiEEENS1_10collective13CollectiveMmaINS1_35MainloopSm100TmaUmmaWarpSpecializedILi20ELi2ELi4ENS5_IJNS4_1CILi2EEENSA_ILi4EEENSA_ILi1EEEEEEEENS5_IJNSA_ILi256EEENSA_ILi64EEENSA_ILi32EEEEEENS_10bfloat16_tENS5_IJlSD_lEEESK_SL_NS4_8TiledMMAINS4_8MMA_AtomIJNS4_26SM100_MMA_F16BF16_2x1SM_SSISK_SK_fLi256ELi64ELNS4_4UMMA5MajorE0ELSQ_0ELNSP_7ScaleInE0ELSR_0EEEEEENS4_6LayoutINS5_IJSD_SD_SD_EEENS5_IJNSA_ILi0EEESW_SW_EEEEENS5_IJNS4_10UnderscoreESZ_SZ_EEEEENS4_28SM100_TMA_2SM_LOAD_MULTICASTENS4_14ComposedLayoutINS4_7SwizzleILi2ELi4ELi3EEENS4_18smem_ptr_flag_bitsILi16EEENSU_INS5_IJNSA_ILi8EEESI_EEENS5_IJSI_SD_EEEEEEEvNS4_8identityENS4_18SM100_TMA_2SM_LOADES1C_vS1D_EENS_8epilogue10collective18CollectiveEpilogueINS1G_23Sm100TmaWarpSpecializedILi3ELi2ELi32ELb1ELb0EEEJNS5_IJNSA_ILi128EEESH_SI_EEENS5_IJNSU_IS1L_SD_EENSU_ISI_SD_EEEEESK_SL_SK_SL_NS1G_6fusion15FusionCallbacksIS1K_NS1Q_17LinearCombinationISK_fSK_fLNS_15FloatRoundStyleE2EEES1M_S1P_JEEENS4_5SM1004TMEM4LOAD26SM100_TMEM_LOAD_32dp32b32xENS4_13SM90_TMA_LOADES1C_NS4_39AutoVectorizingCopyWithAssumedAlignmentILi128EEENS4_14SM90_TMA_STOREES1C_S22_S22_EEEvvEEEEvNT_6ParamsE --------------------------
	.section	.nv.shared._ZN7cutlass13device_kernelINS_4gemm6kernel13GemmUniversalIN4cute5tupleIJiiiiEEENS1_10collective13CollectiveMmaINS1_35MainloopSm100TmaUmmaWarpSpecializedILi20ELi2ELi4ENS5_IJNS4_1CILi2EEENSA_ILi4EEENSA_ILi1EEEEEEEENS5_IJNSA_ILi256EEENSA_ILi64EEENSA_ILi32EEEEEENS_10bfloat16_tENS5_IJlSD_lEEESK_SL_NS4_8TiledMMAINS4_8MMA_AtomIJNS4_26SM100_MMA_F16BF16_2x1SM_SSISK_SK_fLi256ELi64ELNS4_4UMMA5MajorE0ELSQ_0ELNSP_7ScaleInE0ELSR_0EEEEEENS4_6LayoutINS5_IJSD_SD_SD_EEENS5_IJNSA_ILi0EEESW_SW_EEEEENS5_IJNS4_10UnderscoreESZ_SZ_EEEEENS4_28SM100_TMA_2SM_LOAD_MULTICASTENS4_14ComposedLayoutINS4_7SwizzleILi2ELi4ELi3EEENS4_18smem_ptr_flag_bitsILi16EEENSU_INS5_IJNSA_ILi8EEESI_EEENS5_IJSI_SD_EEEEEEEvNS4_8identityENS4_18SM100_TMA_2SM_LOADES1C_vS1D_EENS_8epilogue10collective18CollectiveEpilogueINS1G_23Sm100TmaWarpSpecializedILi3ELi2ELi32ELb1ELb0EEEJNS5_IJNSA_ILi128EEESH_SI_EEENS5_IJNSU_IS1L_SD_EENSU_ISI_SD_EEEEESK_SL_SK_SL_NS1G_6fusion15FusionCallbacksIS1K_NS1Q_17LinearCombinationISK_fSK_fLNS_15FloatRoundStyleE2EEES1M_S1P_JEEENS4_5SM1004TMEM4LOAD26SM100_TMEM_LOAD_32dp32b32xENS4_13SM90_TMA_LOADES1C_NS4_39AutoVectorizingCopyWithAssumedAlignmentILi128EEENS4_14SM90_TMA_STOREES1C_S22_S22_EEEvvEEEEvNT_6ParamsE,"aw",@nobits
	.sectionflags	@""
	.align	16
	.zero		1024


//--------------------- .nv.shared.reserved.0     --------------------------
	.section	.nv.shared.reserved.0,"aw",@nobits
	.weak		__nv_reservedSMEM_offset_0_alias
	.size		__nv_reservedSMEM_offset_0_alias, 0, 64
	.other		__nv_reservedSMEM_offset_0_alias,@"STO_CUDA_RESERVED_SHARED STV_DEFAULT"
__nv_reservedSMEM_offset_0_alias:
	.zero		0
.nv.shared.reserved.0:
	.zero		64
	.weak		__nv_reservedSMEM_tcgen05_partition
	.type		__nv_reservedSMEM_tcgen05_partition,@object
	.size		__nv_reservedSMEM_tcgen05_partition,(.L_0 - __nv_reservedSMEM_tcgen05_partition)
__nv_reservedSMEM_tcgen05_partition:
	.zero		32
.L_0:


//--------------------- .nv.global                --------------------------
	.section	.nv.global,"aw",@nobits
.nv.global:
	.type		_ZN40_INTERNAL_a40b5ddb_4_k_cu_e6fa2279_304074cute1_E,@object
	.size		_ZN40_INTERNAL_a40b5ddb_4_k_cu_e6fa2279_304074cute1_E,(_ZN40_INTERNAL_a40b5ddb_4_k_cu_e6fa2279_304074cuda3std3__45__cpo6cbeginE - _ZN40_INTERNAL_a40b5ddb_4_k_cu_e6fa2279_304074cute1_E)
_ZN40_INTERNAL_a40b5ddb_4_k_cu_e6fa2279_304074cute1_E:
	.zero		1
	.type		_ZN40_INTERNAL_a40b5ddb_4_k_cu_e6fa2279_304074cuda3std3__45__cpo6cbeginE,@object
	.size		_ZN40_INTERNAL_a40b5ddb_4_k_cu_e6fa2279_304074cuda3std3__45__cpo6cbeginE,(_ZN40_INTERNAL_a40b5ddb_4_k_cu_e6fa2279_304074cuda3std3__48in_placeE - _ZN40_INTERNAL_a40b5ddb_4_k_cu_e6fa2279_304074cuda3std3__45__cpo6cbeginE)
_ZN40_INTERNAL_a40b5ddb_4_k_cu_e6fa2279_304074cuda3std3__45__cpo6cbeginE:
	.zero		1
	.type		_ZN40_INTERNAL_a40b5ddb_4_k_cu_e6fa2279_304074cuda3std3__48in_placeE,@object
	.size		_ZN40_INTERNAL_a40b5ddb_4_k_cu_e6fa2279_304074cuda3std3__48in_placeE,(_ZN40_INTERNAL_a40b5ddb_4_k_cu_e6fa2279_304074cuda3std6ranges3__45__cpo9iter_moveE - _ZN40_INTERNAL_a40b5ddb_4_k_cu_e6fa2279_304074cuda3std3__48in_placeE)
_ZN40_INTERNAL_a40b5ddb_4_k_cu_e6fa2279_304074cuda3std3__48in_placeE:
	.zero		1
	.type		_ZN40_INTERNAL_a40b5ddb_4_k_cu_e6fa2279_304074cuda3std6ranges3__45__cpo9iter_moveE,@object
	.size		_ZN40_INTERNAL_a40b5ddb_4_k_cu_e6fa2279_304074cuda3std6ranges3__45__cpo9iter_moveE,(_ZN40_INTERNAL_a40b5ddb_4_k_cu_e6fa2279_304074cuda3std3__45__cpo5beginE - _ZN40_INTERNAL_a40b5ddb_4_k_cu_e6fa2279_304074cuda3std6ranges3__45__cpo9iter_moveE)
_ZN40_INTERNAL_a40b5ddb_4_k_cu_e6fa2279_304074cuda3std6ranges3__45__cpo9iter_moveE:
	.zero		1
	.type		_ZN40_INTERNAL_a40b5ddb_4_k_cu_e6fa2279_304074cuda3std3__45__cpo5beginE,@object
	.size		_ZN40_INTERNAL_a40b5ddb_4_k_cu_e6fa2279_304074cuda3std3__45__cpo5beginE,(_ZN40_INTERNAL_a40b5ddb_4_k_cu_e6fa2279_304074cuda3std3__442_GLOBAL__N__a40b5ddb_4_k_cu_e6fa2279_304076ignoreE - _ZN40_INTERNAL_a40b5ddb_4_k_cu_e6fa2279_304074cuda3std3__45__cpo5beginE)
_ZN40_INTERNAL_a40b5ddb_4_k_cu_e6fa2279_304074cuda3std3__45__cpo5beginE:
	.zero		1
	.type		_ZN40_INTERNAL_a40b5ddb_4_k_cu_e6fa2279_304074cuda3std3__442_GLOBAL__N__a40b5ddb_4_k_cu_e6fa2279_304076ignoreE,@object
	.size		_ZN40_INTERNAL_a40b5ddb_4_k_cu_e6fa2279_304074cuda3std3__442_GLOBAL__N__a40b5ddb_4_k_cu_e6fa2279_304076ignoreE,(_ZN40_INTERNAL_a40b5ddb_4_k_cu_e6fa2279_304074cute7productE - _ZN40_INTERNAL_a40b5ddb_4_k_cu_e6fa2279_304074cuda3std3__442_GLOBAL__N__a40b5ddb_4_k_cu_e6fa2279_304076ignoreE)
_ZN40_INTERNAL_a40b5ddb_4_k_cu_e6fa2279_304074cuda3std3__442_GLOBAL__N__a40b5ddb_4_k_cu_e6fa2279_304076ignoreE:
	.zero		1
	.type		_ZN40_INTERNAL_a40b5ddb_4_k_cu_e6fa2279_304074cute7productE,@object
	.size		_ZN40_INTERNAL_a40b5ddb_4_k_cu_e6fa2279_304074cute7productE,(_ZN40_INTERNAL_a40b5ddb_4_k_cu_e6fa2279_304074cuda3std3__45__cpo3endE - _ZN40_INTERNAL_a40b5ddb_4_k_cu_e6fa2279_304074cute7productE)
_ZN40_INTERNAL_a40b5ddb_4_k_cu_e6fa2279_304074cute7productE:
	.zero		1
	.type		_ZN40_INTERNAL_a40b5ddb_4_k_cu_e6fa2279_304074cuda3std3__45__cpo3endE,@object
	.size		_ZN40_INTERNAL_a40b5ddb_4_k_cu_e6fa2279_304074cuda3std3__45__cpo3endE,(_ZN40_INTERNAL_a40b5ddb_4_k_cu_e6fa2279_304074cuda3std3__419piecewise_constructE - _ZN40_INTERNAL_a40b5ddb_4_k_cu_e6fa2279_304074cuda3std3__45__cpo3endE)
_ZN40_INTERNAL_a40b5ddb_4_k_cu_e6fa2279_304074cuda3std3__45__cpo3endE:
	.zero		1
	.type		_ZN40_INTERNAL_a40b5ddb_4_k_cu_e6fa2279_304074cuda3std3__419piecewise_constructE,@object
	.size		_ZN40_INTERNAL_a40b5ddb_4_k_cu_e6fa2279_304074cuda3std3__419piecewise_constructE,(_ZN40_INTERNAL_a40b5ddb_4_k_cu_e6fa2279_304074cuda3std3__45__cpo4cendE - _ZN40_INTERNAL_a40b5ddb_4_k_cu_e6fa2279_304074cuda3std3__419piecewise_constructE)
_ZN40_INTERNAL_a40b5ddb_4_k_cu_e6fa2279_304074cuda3std3__419piecewise_constructE:
	.zero		1
	.type		_ZN40_INTERNAL_a40b5ddb_4_k_cu_e6fa2279_304074cuda3std3__45__cpo4cendE,@object
	.size		_ZN40_INTERNAL_a40b5ddb_4_k_cu_e6fa2279_304074cuda3std3__45__cpo4cendE,(_ZN40_INTERNAL_a40b5ddb_4_k_cu_e6fa2279_304074cuda3std6ranges3__45__cpo4swapE - _ZN40_INTERNAL_a40b5ddb_4_k_cu_e6fa2279_304074cuda3std3__45__cpo4cendE)
_ZN40_INTERNAL_a40b5ddb_4_k_cu_e6fa2279_304074cuda3std3__45__cpo4cendE:
	.zero		1
	.type		_ZN40_INTERNAL_a40b5ddb_4_k_cu_e6fa2279_304074cuda3std6ranges3__45__cpo4swapE,@object
	.size		_ZN40_INTERNAL_a40b5ddb_4_k_cu_e6fa2279_304074cuda3std6ranges3__45__cpo4swapE,(.L_10 - _ZN40_INTERNAL_a40b5ddb_4_k_cu_e6fa2279_304074cuda3std6ranges3__45__cpo4swapE)
_ZN40_INTERNAL_a40b5ddb_4_k_cu_e6fa2279_304074cuda3std6ranges3__45__cpo4swapE:
	.zero		1
.L_10:


//--------------------- .nv.constant0._ZN7cutlass13device_kernelINS_4gemm6kernel13GemmUniversalIN4cute5tupleIJiiiiEEENS1_10collective13CollectiveMmaINS1_35MainloopSm100TmaUmmaWarpSpecializedILi20ELi2ELi4ENS5_IJNS4_1CILi2EEENSA_ILi4EEENSA_ILi1EEEEEEEENS5_IJNSA_ILi256EEENSA_ILi64EEENSA_ILi32EEEEEENS_10bfloat16_tENS5_IJlSD_lEEESK_SL_NS4_8TiledMMAINS4_8MMA_AtomIJNS4_26SM100_MMA_F16BF16_2x1SM_SSISK_SK_fLi256ELi64ELNS4_4UMMA5MajorE0ELSQ_0ELNSP_7ScaleInE0ELSR_0EEEEEENS4_6LayoutINS5_IJSD_SD_SD_EEENS5_IJNSA_ILi0EEESW_SW_EEEEENS5_IJNS4_10UnderscoreESZ_SZ_EEEEENS4_28SM100_TMA_2SM_LOAD_MULTICASTENS4_14ComposedLayoutINS4_7SwizzleILi2ELi4ELi3EEENS4_18smem_ptr_flag_bitsILi16EEENSU_INS5_IJNSA_ILi8EEESI_EEENS5_IJSI_SD_EEEEEEEvNS4_8identityENS4_18SM100_TMA_2SM_LOADES1C_vS1D_EENS_8epilogue10collective18CollectiveEpilogueINS1G_23Sm100TmaWarpSpecializedILi3ELi2ELi32ELb1ELb0EEEJNS5_IJNSA_ILi128EEESH_SI_EEENS5_IJNSU_IS1L_SD_EENSU_ISI_SD_EEEEESK_SL_SK_SL_NS1G_6fusion15FusionCallbacksIS1K_NS1Q_17LinearCombinationISK_fSK_fLNS_15FloatRoundStyleE2EEES1M_S1P_JEEENS4_5SM1004TMEM4LOAD26SM100_TMEM_LOAD_32dp32b32xENS4_13SM90_TMA_LOADES1C_NS4_39AutoVectorizingCopyWithAssumedAlignmentILi128EEENS4_14SM90_TMA_STOREES1C_S22_S22_EEEvvEEEEvNT_6ParamsE --------------------------
	.section	.nv.constant0._ZN7cutlass13device_kernelINS_4gemm6kernel13GemmUniversalIN4cute5tupleIJiiiiEEENS1_10collective13CollectiveMmaINS1_35MainloopSm100TmaUmmaWarpSpecializedILi20ELi2ELi4ENS5_IJNS4_1CILi2EEENSA_ILi4EEENSA_ILi1EEEEEEEENS5_IJNSA_ILi256EEENSA_ILi64EEENSA_ILi32EEEEEENS_10bfloat16_tENS5_IJlSD_lEEESK_SL_NS4_8TiledMMAINS4_8MMA_AtomIJNS4_26SM100_MMA_F16BF16_2x1SM_SSISK_SK_fLi256ELi64ELNS4_4UMMA5MajorE0ELSQ_0ELNSP_7ScaleInE0ELSR_0EEEEEENS4_6LayoutINS5_IJSD_SD_SD_EEENS5_IJNSA_ILi0EEESW_SW_EEEEENS5_IJNS4_10UnderscoreESZ_SZ_EEEEENS4_28SM100_TMA_2SM_LOAD_MULTICASTENS4_14ComposedLayoutINS4_7SwizzleILi2ELi4ELi3EEENS4_18smem_ptr_flag_bitsILi16EEENSU_INS5_IJNSA_ILi8EEESI_EEENS5_IJSI_SD_EEEEEEEvNS4_8identityENS4_18SM100_TMA_2SM_LOADES1C_vS1D_EENS_8epilogue10collective18CollectiveEpilogueINS1G_23Sm100TmaWarpSpecializedILi3ELi2ELi32ELb1ELb0EEEJNS5_IJNSA_ILi128EEESH_SI_EEENS5_IJNSU_IS1L_SD_EENSU_ISI_SD_EEEEESK_SL_SK_SL_NS1G_6fusion15FusionCallbacksIS1K_NS1Q_17LinearCombinationISK_fSK_fLNS_15FloatRoundStyleE2EEES1M_S1P_JEEENS4_5SM1004TMEM4LOAD26SM100_TMEM_LOAD_32dp32b32xENS4_13SM90_TMA_LOADES1C_NS4_39AutoVectorizingCopyWithAssumedAlignmentILi128EEENS4_14SM90_TMA_STOREES1C_S22_S22_EEEvvEEEEvNT_6ParamsE,"a",@progbits
	.sectionflags	@""
	.align	4
.nv.constant0._ZN7cutlass13device_kernelINS_4gemm6kernel13GemmUniversalIN4cute5tupleIJiiiiEEENS1_10collective13CollectiveMmaINS1_35MainloopSm100TmaUmmaWarpSpecializedILi20ELi2ELi4ENS5_IJNS4_1CILi2EEENSA_ILi4EEENSA_ILi1EEEEEEEENS5_IJNSA_ILi256EEENSA_ILi64EEENSA_ILi32EEEEEENS_10bfloat16_tENS5_IJlSD_lEEESK_SL_NS4_8TiledMMAINS4_8MMA_AtomIJNS4_26SM100_MMA_F16BF16_2x1SM_SSISK_SK_fLi256ELi64ELNS4_4UMMA5MajorE0ELSQ_0ELNSP_7ScaleInE0ELSR_0EEEEEENS4_6LayoutINS5_IJSD_SD_SD_EEENS5_IJNSA_ILi0EEESW_SW_EEEEENS5_IJNS4_10UnderscoreESZ_SZ_EEEEENS4_28SM100_TMA_2SM_LOAD_MULTICASTENS4_14ComposedLayoutINS4_7SwizzleILi2ELi4ELi3EEENS4_18smem_ptr_flag_bitsILi16EEENSU_INS5_IJNSA_ILi8EEESI_EEENS5_IJSI_SD_EEEEEEEvNS4_8identityENS4_18SM100_TMA_2SM_LOADES1C_vS1D_EENS_8epilogue10collective18CollectiveEpilogueINS1G_23Sm100TmaWarpSpecializedILi3ELi2ELi32ELb1ELb0EEEJNS5_IJNSA_ILi128EEESH_SI_EEENS5_IJNSU_IS1L_SD_EENSU_ISI_SD_EEEEESK_SL_SK_SL_NS1G_6fusion15FusionCallbacksIS1K_NS1Q_17LinearCombinationISK_fSK_fLNS_15FloatRoundStyleE2EEES1M_S1P_JEEENS4_5SM1004TMEM4LOAD26SM100_TMEM_LOAD_32dp32b32xENS4_13SM90_TMA_LOADES1C_NS4_39AutoVectorizingCopyWithAssumedAlignmentILi128EEENS4_14SM90_TMA_STOREES1C_S22_S22_EEEvvEEEEvNT_6ParamsE:
	.zero		2944


//--------------------- SYMBOLS --------------------------

	.type		.nv.reservedSmem.offset0,@object
	.size		.nv.reservedSmem.offset0,0x4
	.type		.nv.reservedSmem.cap,@object
	.size		.nv.reservedSmem.cap,0x4
	.type		__assertfail,@function
